	.headerflags	@"EF_CUDA_TEXMODE_UNIFIED EF_CUDA_64BIT_ADDRESS EF_CUDA_SM80 EF_CUDA_VIRTUAL_SM(EF_CUDA_SM80)"
	.elftype	@"ET_EXEC"


//--------------------- .nv.info                  --------------------------
	.section	.nv.info,"",@"SHT_CUDA_INFO"
	.align	4


	//----- nvinfo : EIATTR_REGCOUNT
	.align		4
        /*0000*/ 	.byte	0x04, 0x2f
        /*0002*/ 	.short	(.L_1 - .L_0)
	.align		4
.L_0:
        /*0004*/ 	.word	index@(matmul_kernel)
        /*0008*/ 	.word	0x000000d1


	//----- nvinfo : EIATTR_MIN_STACK_SIZE
	.align		4
.L_1:
        /*000c*/ 	.byte	0x04, 0x12
        /*000e*/ 	.short	(.L_3 - .L_2)
	.align		4
.L_2:
        /*0010*/ 	.word	index@(matmul_kernel)
        /*0014*/ 	.word	0x00000000


	//----- nvinfo : EIATTR_FRAME_SIZE
	.align		4
.L_3:
        /*0018*/ 	.byte	0x04, 0x11
        /*001a*/ 	.short	(.L_5 - .L_4)
	.align		4
.L_4:
        /*001c*/ 	.word	index@(matmul_kernel)
        /*0020*/ 	.word	0x00000000


	//----- nvinfo : EIATTR_MIN_STACK_SIZE
	.align		4
.L_5:
        /*0024*/ 	.byte	0x04, 0x12
        /*0026*/ 	.short	(.L_7 - .L_6)
	.align		4
.L_6:
        /*0028*/ 	.word	index@(matmul_kernel)
        /*002c*/ 	.word	0x00000000
.L_7:


//--------------------- .nv.info.matmul_kernel    --------------------------
	.section	.nv.info.matmul_kernel,"",@"SHT_CUDA_INFO"
	.sectionflags	@""
	.align	4


	//----- nvinfo : EIATTR_CUDA_API_VERSION
	.align		4
        /*0000*/ 	.byte	0x04, 0x37
        /*0002*/ 	.short	(.L_9 - .L_8)
.L_8:
        /*0004*/ 	.word	0x0000007c


	//----- nvinfo : EIATTR_SW2861232_WAR
	.align		4
.L_9:
        /*0008*/ 	.byte	0x01, 0x35
	.zero		2


	//----- nvinfo : EIATTR_PARAM_CBANK
	.align		4
        /*000c*/ 	.byte	0x04, 0x0a
        /*000e*/ 	.short	(.L_11 - .L_10)
	.align		4
.L_10:
        /*0010*/ 	.word	index@(.nv.constant0.matmul_kernel)
        /*0014*/ 	.short	0x0160
        /*0016*/ 	.short	0x0030


	//----- nvinfo : EIATTR_CBANK_PARAM_SIZE
	.align		4
.L_11:
        /*0018*/ 	.byte	0x03, 0x19
        /*001a*/ 	.short	0x0030


	//----- nvinfo : EIATTR_KPARAM_INFO
	.align		4
        /*001c*/ 	.byte	0x04, 0x17
        /*001e*/ 	.short	(.L_13 - .L_12)
.L_12:
        /*0020*/ 	.word	0x00000000
        /*0024*/ 	.short	0x0008
        /*0026*/ 	.short	0x002c
        /*0028*/ 	.byte	0x00, 0xf0, 0x11, 0x00


	//----- nvinfo : EIATTR_KPARAM_INFO
	.align		4
.L_13:
        /*002c*/ 	.byte	0x04, 0x17
        /*002e*/ 	.short	(.L_15 - .L_14)
.L_14:
        /*0030*/ 	.word	0x00000000
        /*0034*/ 	.short	0x0007
        /*0036*/ 	.short	0x0028
        /*0038*/ 	.byte	0x00, 0xf0, 0x11, 0x00


	//----- nvinfo : EIATTR_KPARAM_INFO
	.align		4
.L_15:
        /*003c*/ 	.byte	0x04, 0x17
        /*003e*/ 	.short	(.L_17 - .L_16)
.L_16:
        /*0040*/ 	.word	0x00000000
        /*0044*/ 	.short	0x0006
        /*0046*/ 	.short	0x0024
        /*0048*/ 	.byte	0x00, 0xf0, 0x11, 0x00


	//----- nvinfo : EIATTR_KPARAM_INFO
	.align		4
.L_17:
        /*004c*/ 	.byte	0x04, 0x17
        /*004e*/ 	.short	(.L_19 - .L_18)
.L_18:
        /*0050*/ 	.word	0x00000000
        /*0054*/ 	.short	0x0005
        /*0056*/ 	.short	0x0020
        /*0058*/ 	.byte	0x00, 0xf0, 0x11, 0x00


	//----- nvinfo : EIATTR_KPARAM_INFO
	.align		4
.L_19:
        /*005c*/ 	.byte	0x04, 0x17
        /*005e*/ 	.short	(.L_21 - .L_20)
.L_20:
        /*0060*/ 	.word	0x00000000
        /*0064*/ 	.short	0x0004
        /*0066*/ 	.short	0x001c
        /*0068*/ 	.byte	0x00, 0xf0, 0x11, 0x00


	//----- nvinfo : EIATTR_KPARAM_INFO
	.align		4
.L_21:
        /*006c*/ 	.byte	0x04, 0x17
        /*006e*/ 	.short	(.L_23 - .L_22)
.L_22:
        /*0070*/ 	.word	0x00000000
        /*0074*/ 	.short	0x0003
        /*0076*/ 	.short	0x0018
        /*0078*/ 	.byte	0x00, 0xf0, 0x11, 0x00


	//----- nvinfo : EIATTR_KPARAM_INFO
	.align		4
.L_23:
        /*007c*/ 	.byte	0x04, 0x17
        /*007e*/ 	.short	(.L_25 - .L_24)
.L_24:
        /*0080*/ 	.word	0x00000000
        /*0084*/ 	.short	0x0002
        /*0086*/ 	.short	0x0010
        /*0088*/ 	.byte	0x00, 0xf0, 0x21, 0x00


	//----- nvinfo : EIATTR_KPARAM_INFO
	.align		4
.L_25:
        /*008c*/ 	.byte	0x04, 0x17
        /*008e*/ 	.short	(.L_27 - .L_26)
.L_26:
        /*0090*/ 	.word	0x00000000
        /*0094*/ 	.short	0x0001
        /*0096*/ 	.short	0x0008
        /*0098*/ 	.byte	0x00, 0xf0, 0x21, 0x00


	//----- nvinfo : EIATTR_KPARAM_INFO
	.align		4
.L_27:
        /*009c*/ 	.byte	0x04, 0x17
        /*009e*/ 	.short	(.L_29 - .L_28)
.L_28:
        /*00a0*/ 	.word	0x00000000
        /*00a4*/ 	.short	0x0000
        /*00a6*/ 	.short	0x0000
        /*00a8*/ 	.byte	0x00, 0xf0, 0x21, 0x00


	//----- nvinfo : EIATTR_MAXREG_COUNT
	.align		4
.L_29:
        /*00ac*/ 	.byte	0x03, 0x1b
        /*00ae*/ 	.short	0x00ff


	//----- nvinfo : EIATTR_EXIT_INSTR_OFFSETS
	.align		4
        /*00b0*/ 	.byte	0x04, 0x1c
        /*00b2*/ 	.short	(.L_31 - .L_30)


	//   ....[0]....
.L_30:
        /*00b4*/ 	.word	0x00004630


	//   ....[1]....
        /*00b8*/ 	.word	0x00004690


	//----- nvinfo : EIATTR_MAX_THREADS
	.align		4
.L_31:
        /*00bc*/ 	.byte	0x04, 0x05
        /*00be*/ 	.short	(.L_33 - .L_32)
.L_32:
        /*00c0*/ 	.word	0x00000080
        /*00c4*/ 	.word	0x00000001
        /*00c8*/ 	.word	0x00000001
.L_33:


//--------------------- .nv.callgraph             --------------------------
	.section	.nv.callgraph,"",@"SHT_CUDA_CALLGRAPH"
	.align	4
	.sectionentsize	8
	.align		4
        /*0000*/ 	.word	0x00000000
	.align		4
        /*0004*/ 	.word	0xffffffff
	.align		4
        /*0008*/ 	.word	0x00000000
	.align		4
        /*000c*/ 	.word	0xfffffffe
	.align		4
        /*0010*/ 	.word	0x00000000
	.align		4
        /*0014*/ 	.word	0xfffffffd
	.align		4
        /*0018*/ 	.word	0x00000000
	.align		4
        /*001c*/ 	.word	0xfffffffc


//--------------------- .nv.rel.action            --------------------------
	.section	.nv.rel.action,"",@"SHT_CUDA_RELOCINFO"
	.align	8
	.sectionentsize	8
        /*0000*/ 	.byte	0x73, 0x00, 0x00, 0x00, 0x00, 0x00, 0x00, 0x00, 0x00, 0x00, 0x00, 0x11, 0x25, 0x00, 0x05, 0x36


//--------------------- .nv.constant0.matmul_kernel --------------------------
	.section	.nv.constant0.matmul_kernel,"a",@progbits
	.sectionflags	@""
	.align	4
.nv.constant0.matmul_kernel:
	.zero		400


//--------------------- .text.matmul_kernel       --------------------------
	.section	.text.matmul_kernel,"ax",@progbits
	.sectionflags	@"SHF_BARRIERS=1"
	.sectioninfo	@"SHI_REGISTERS=209"
	.align	128
        .global         matmul_kernel
        .type           matmul_kernel,@function
        .size           matmul_kernel,(.L_x_4 - matmul_kernel)
        .other          matmul_kernel,@"STO_CUDA_ENTRY STV_DEFAULT"
matmul_kernel:
.text.matmul_kernel:
[----:B------:R-:W-:Y:S02]  /*0000*/  IMAD.MOV.U32 R1, RZ, RZ, c[0x0][0x28] ;  /* 0x00000a00ff017624 */ /* 0x000fe400078e00ff */
[----:B------:R-:W-:Y:S01]  /*0010*/  IMAD.MOV.U32 R0, RZ, RZ, c[0x0][0x17c] ;  /* 0x00005f00ff007624 */ /* 0x000fe200078e00ff */
[----:B------:R-:W1:Y:S01]  /*0020*/  S2R R5, SR_CTAID.X ;  /* 0x0000000000057919 */ /* 0x000e620000002500 */
[----:B------:R-:W-:Y:S01]  /*0030*/  IMAD.MOV.U32 R12, RZ, RZ, 0x1f ;  /* 0x0000001fff0c7424 */ /* 0x000fe200078e00ff */
[----:B------:R-:W-:Y:S01]  /*0040*/  ULDC UR7, c[0x0][0x180] ;  /* 0x0000600000077ab9 */ /* 0x000fe20000000800 */
[----:B------:R-:W-:Y:S01]  /*0050*/  IMAD.MOV.U32 R56, RZ, RZ, RZ ;  /* 0x000000ffff387224 */ /* 0x000fe200078e00ff */
[----:B------:R-:W-:Y:S01]  /*0060*/  IADD3 R0, R0, 0xff, RZ ;  /* 0x000000ff00007810 */ /* 0x000fe20007ffe0ff */
[----:B------:R-:W2:Y:S01]  /*0070*/  S2R R192, SR_TID.X ;  /* 0x0000000000c07919 */ /* 0x000ea20000002100 */
[----:B------:R-:W-:Y:S01]  /*0080*/  IADD3 R12, R12, c[0x0][0x180], RZ ;  /* 0x000060000c0c7a10 */ /* 0x000fe20007ffe0ff */
[----:B------:R-:W-:Y:S01]  /*0090*/  UIADD3 UR4, UR7, -0x20, URZ ;  /* 0xffffffe007047890 */ /* 0x000fe2000fffe03f */
[----:B------:R-:W-:Y:S01]  /*00a0*/  SHF.R.S32.HI R3, RZ, 0x1f, R0 ;  /* 0x0000001fff037819 */ /* 0x000fe20000011400 */
[----:B------:R-:W-:Y:S01]  /*00b0*/  ULDC.64 UR10, c[0x0][0x118] ;  /* 0x00004600000a7ab9 */ /* 0x000fe20000000a00 */
[----:B------:R-:W-:Y:S01]  /*00c0*/  ISETP.GT.AND P3, PT, R12, 0x1f, PT ;  /* 0x0000001f0c00780c */ /* 0x000fe20003f64270 */
[----:B------:R-:W-:Y:S01]  /*00d0*/  UIADD3 UR5, UR7, -0x40, URZ ;  /* 0xffffffc007057890 */ /* 0x000fe2000fffe03f */
[----:B------:R-:W-:Y:S01]  /*00e0*/  LEA.HI R3, R3, R0, RZ, 0x8 ;  /* 0x0000000003037211 */ /* 0x000fe200078f40ff */
[----:B------:R-:W-:-:S02]  /*00f0*/  IMAD.MOV.U32 R58, RZ, RZ, RZ ;  /* 0x000000ffff3a7224 */ /* 0x000fc400078e00ff */
[----:B------:R-:W-:Y:S01]  /*0100*/  IMAD.MOV.U32 R36, RZ, RZ, RZ ;  /* 0x000000ffff247224 */ /* 0x000fe200078e00ff */
[----:B------:R-:W-:Y:S01]  /*0110*/  SHF.R.S32.HI R3, RZ, 0x8, R3 ;  /* 0x00000008ff037819 */ /* 0x000fe20000011403 */
[----:B------:R-:W-:Y:S02]  /*0120*/  IMAD.MOV.U32 R38, RZ, RZ, RZ ;  /* 0x000000ffff267224 */ /* 0x000fe400078e00ff */
[----:B------:R-:W-:Y:S02]  /*0130*/  IMAD.MOV.U32 R40, RZ, RZ, RZ ;  /* 0x000000ffff287224 */ /* 0x000fe400078e00ff */
[----:B------:R-:W-:Y:S02]  /*0140*/  IMAD.SHL.U32 R4, R3, 0x8, RZ ;  /* 0x0000000803047824 */ /* 0x000fe400078e00ff */
[----:B------:R-:W-:Y:S01]  /*0150*/  IMAD.MOV.U32 R42, RZ, RZ, RZ ;  /* 0x000000ffff2a7224 */ /* 0x000fe200078e00ff */
[----:B-1----:R-:W-:Y:S01]  /*0160*/  IABS R8, R5 ;  /* 0x0000000500087213 */ /* 0x002fe20000000000 */
[----:B------:R-:W-:Y:S01]  /*0170*/  IMAD.MOV.U32 R44, RZ, RZ, RZ ;  /* 0x000000ffff2c7224 */ /* 0x000fe200078e00ff */
[-C--:B------:R-:W-:Y:S01]  /*0180*/  IABS R7, R4.reuse ;  /* 0x0000000400077213 */ /* 0x080fe20000000000 */
[----:B------:R-:W-:Y:S01]  /*0190*/  IMAD.MOV.U32 R46, RZ, RZ, RZ ;  /* 0x000000ffff2e7224 */ /* 0x000fe200078e00ff */
[----:B------:R-:W-:Y:S01]  /*01a0*/  IABS R10, R4 ;  /* 0x00000004000a7213 */ /* 0x000fe20000000000 */
[C---:B--2---:R-:W-:Y:S01]  /*01b0*/  IMAD.SHL.U32 R202, R192.reuse, 0x10, RZ ;  /* 0x00000010c0ca7824 */ /* 0x044fe200078e00ff */
[----:B------:R-:W1:Y:S01]  /*01c0*/  I2F.RP R0, R7 ;  /* 0x0000000700007306 */ /* 0x000e620000209400 */
[--C-:B------:R-:W-:Y:S01]  /*01d0*/  SHF.R.U32.HI R201, RZ, 0x1, R192.reuse ;  /* 0x00000001ffc97819 */ /* 0x100fe200000116c0 */
[----:B------:R-:W-:Y:S01]  /*01e0*/  IMAD.MOV.U32 R48, RZ, RZ, RZ ;  /* 0x000000ffff307224 */ /* 0x000fe200078e00ff */
[----:B------:R-:W-:Y:S01]  /*01f0*/  LOP3.LUT R204, R192, 0x1f, RZ, 0xc0, !PT ;  /* 0x0000001fc0cc7812 */ /* 0x000fe200078ec0ff */
[----:B------:R-:W-:Y:S01]  /*0200*/  IMAD.MOV.U32 R50, RZ, RZ, RZ ;  /* 0x000000ffff327224 */ /* 0x000fe200078e00ff */
[----:B------:R-:W-:Y:S01]  /*0210*/  SGXT.U32 R201, R201, 0x6 ;  /* 0x00000006c9c9781a */ /* 0x000fe20000000000 */
[----:B------:R-:W-:Y:S01]  /*0220*/  IMAD.MOV.U32 R52, RZ, RZ, RZ ;  /* 0x000000ffff347224 */ /* 0x000fe200078e00ff */
[----:B------:R-:W-:Y:S01]  /*0230*/  LOP3.LUT R202, R202, 0x10, RZ, 0xc0, !PT ;  /* 0x00000010caca7812 */ /* 0x000fe200078ec0ff */
[----:B------:R-:W-:Y:S01]  /*0240*/  IMAD.MOV.U32 R54, RZ, RZ, RZ ;  /* 0x000000ffff367224 */ /* 0x000fe200078e00ff */
[C---:B------:R-:W-:Y:S01]  /*0250*/  LOP3.LUT R200, R201.reuse, 0x40, RZ, 0xfc, !PT ;  /* 0x00000040c9c87812 */ /* 0x040fe200078efcff */
[----:B------:R-:W-:Y:S01]  /*0260*/  IMAD.MOV.U32 R60, RZ, RZ, RZ ;  /* 0x000000ffff3c7224 */ /* 0x000fe200078e00ff */
[C---:B------:R-:W-:Y:S01]  /*0270*/  LOP3.LUT R199, R201.reuse, 0x80, RZ, 0xfc, !PT ;  /* 0x00000080c9c77812 */ /* 0x040fe200078efcff */
[----:B------:R-:W-:Y:S01]  /*0280*/  IMAD.MOV.U32 R62, RZ, RZ, RZ ;  /* 0x000000ffff3e7224 */ /* 0x000fe200078e00ff */
[----:B------:R-:W-:Y:S01]  /*0290*/  LOP3.LUT R198, R201, 0xc0, RZ, 0xfc, !PT ;  /* 0x000000c0c9c67812 */ /* 0x000fe200078efcff */
[----:B------:R-:W-:Y:S01]  /*02a0*/  IMAD.MOV.U32 R64, RZ, RZ, RZ ;  /* 0x000000ffff407224 */ /* 0x000fe200078e00ff */
[----:B------:R-:W-:Y:S01]  /*02b0*/  SHF.R.U32.HI R203, RZ, 0x5, R192 ;  /* 0x00000005ffcb7819 */ /* 0x000fe200000116c0 */
[----:B-1----:R-:W1:Y:S01]  /*02c0*/  MUFU.RCP R0, R0 ;  /* 0x0000000000007308 */ /* 0x002e620000001000 */
[----:B------:R-:W-:-:S02]  /*02d0*/  IMAD.MOV.U32 R66, RZ, RZ, RZ ;  /* 0x000000ffff427224 */ /* 0x000fc400078e00ff */
[----:B------:R-:W-:Y:S02]  /*02e0*/  IMAD.MOV.U32 R68, RZ, RZ, RZ ;  /* 0x000000ffff447224 */ /* 0x000fe400078e00ff */
[----:B------:R-:W-:Y:S02]  /*02f0*/  IMAD.MOV.U32 R70, RZ, RZ, RZ ;  /* 0x000000ffff467224 */ /* 0x000fe400078e00ff */
[----:B------:R-:W-:Y:S02]  /*0300*/  IMAD.MOV.U32 R72, RZ, RZ, RZ ;  /* 0x000000ffff487224 */ /* 0x000fe400078e00ff */
[----:B------:R-:W-:Y:S02]  /*0310*/  IMAD.MOV.U32 R74, RZ, RZ, RZ ;  /* 0x000000ffff4a7224 */ /* 0x000fe400078e00ff */
[----:B------:R-:W-:Y:S02]  /*0320*/  IMAD.MOV.U32 R76, RZ, RZ, RZ ;  /* 0x000000ffff4c7224 */ /* 0x000fe400078e00ff */
[----:B------:R-:W-:-:S02]  /*0330*/  IMAD.MOV.U32 R78, RZ, RZ, RZ ;  /* 0x000000ffff4e7224 */ /* 0x000fc400078e00ff */
[----:B------:R-:W-:Y:S01]  /*0340*/  IMAD.MOV.U32 R80, RZ, RZ, RZ ;  /* 0x000000ffff507224 */ /* 0x000fe200078e00ff */
[----:B-1----:R-:W-:Y:S01]  /*0350*/  IADD3 R2, R0, 0xffffffe, RZ ;  /* 0x0ffffffe00027810 */ /* 0x002fe20007ffe0ff */
[----:B------:R-:W-:Y:S01]  /*0360*/  IMAD.MOV R0, RZ, RZ, -R10 ;  /* 0x000000ffff007224 */ /* 0x000fe200078e0a0a */
[----:B------:R-:W-:Y:S01]  /*0370*/  IABS R10, c[0x0][0x17c] ;  /* 0x00005f00000a7a13 */ /* 0x000fe20000000000 */
[----:B------:R-:W-:Y:S01]  /*0380*/  IMAD.MOV.U32 R82, RZ, RZ, RZ ;  /* 0x000000ffff527224 */ /* 0x000fe200078e00ff */
[----:B------:R1:W2:Y:S01]  /*0390*/  F2I.FTZ.U32.TRUNC.NTZ R3, R2 ;  /* 0x0000000200037305 */ /* 0x0002a2000021f000 */
[----:B------:R-:W-:Y:S02]  /*03a0*/  IMAD.MOV.U32 R84, RZ, RZ, RZ ;  /* 0x000000ffff547224 */ /* 0x000fe400078e00ff */
[----:B------:R-:W-:Y:S02]  /*03b0*/  IMAD.MOV.U32 R86, RZ, RZ, RZ ;  /* 0x000000ffff567224 */ /* 0x000fe400078e00ff */
[----:B------:R-:W-:-:S02]  /*03c0*/  IMAD.MOV.U32 R88, RZ, RZ, RZ ;  /* 0x000000ffff587224 */ /* 0x000fc400078e00ff */
[----:B------:R-:W-:Y:S02]  /*03d0*/  IMAD.MOV.U32 R90, RZ, RZ, RZ ;  /* 0x000000ffff5a7224 */ /* 0x000fe400078e00ff */
[----:B-1----:R-:W-:Y:S02]  /*03e0*/  IMAD.MOV.U32 R2, RZ, RZ, RZ ;  /* 0x000000ffff027224 */ /* 0x002fe400078e00ff */
[----:B------:R-:W-:Y:S02]  /*03f0*/  IMAD.MOV.U32 R92, RZ, RZ, RZ ;  /* 0x000000ffff5c7224 */ /* 0x000fe400078e00ff */
[----:B------:R-:W-:Y:S02]  /*0400*/  IMAD.MOV.U32 R94, RZ, RZ, RZ ;  /* 0x000000ffff5e7224 */ /* 0x000fe400078e00ff */
[----:B------:R-:W-:Y:S02]  /*0410*/  IMAD.MOV.U32 R96, RZ, RZ, RZ ;  /* 0x000000ffff607224 */ /* 0x000fe400078e00ff */
[----:B--2---:R-:W-:-:S02]  /*0420*/  IMAD.MOV R6, RZ, RZ, -R3 ;  /* 0x000000ffff067224 */ /* 0x004fc400078e0a03 */
[----:B------:R-:W-:Y:S02]  /*0430*/  IMAD.MOV.U32 R98, RZ, RZ, RZ ;  /* 0x000000ffff627224 */ /* 0x000fe400078e00ff */
[----:B------:R-:W-:Y:S02]  /*0440*/  IMAD R9, R6, R7, RZ ;  /* 0x0000000706097224 */ /* 0x000fe400078e02ff */
[----:B------:R-:W-:Y:S02]  /*0450*/  IMAD.MOV.U32 R6, RZ, RZ, R8 ;  /* 0x000000ffff067224 */ /* 0x000fe400078e0008 */
[----:B------:R-:W-:Y:S01]  /*0460*/  IMAD.HI.U32 R3, R3, R9, R2 ;  /* 0x0000000903037227 */ /* 0x000fe200078e0002 */
[----:B------:R-:W-:-:S03]  /*0470*/  IABS R9, c[0x0][0x178] ;  /* 0x00005e0000097a13 */ /* 0x000fc60000000000 */
[----:B------:R-:W-:Y:S02]  /*0480*/  IMAD.MOV.U32 R100, RZ, RZ, RZ ;  /* 0x000000ffff647224 */ /* 0x000fe400078e00ff */
[----:B------:R-:W-:-:S04]  /*0490*/  IMAD.HI.U32 R3, R3, R6, RZ ;  /* 0x0000000603037227 */ /* 0x000fc800078e00ff */
[----:B------:R-:W-:Y:S02]  /*04a0*/  IMAD R0, R3, R0, R6 ;  /* 0x0000000003007224 */ /* 0x000fe400078e0206 */
[----:B------:R-:W-:Y:S02]  /*04b0*/  IMAD.MOV.U32 R102, RZ, RZ, RZ ;  /* 0x000000ffff667224 */ /* 0x000fe400078e00ff */
[----:B------:R-:W-:Y:S01]  /*04c0*/  IMAD.MOV.U32 R104, RZ, RZ, RZ ;  /* 0x000000ffff687224 */ /* 0x000fe200078e00ff */
[----:B------:R-:W-:Y:S01]  /*04d0*/  ISETP.GT.U32.AND P1, PT, R7, R0, PT ;  /* 0x000000000700720c */ /* 0x000fe20003f24070 */
[----:B------:R-:W-:Y:S02]  /*04e0*/  IMAD.MOV.U32 R106, RZ, RZ, RZ ;  /* 0x000000ffff6a7224 */ /* 0x000fe400078e00ff */
[----:B------:R-:W-:Y:S02]  /*04f0*/  IMAD.MOV.U32 R108, RZ, RZ, RZ ;  /* 0x000000ffff6c7224 */ /* 0x000fe400078e00ff */
[----:B------:R-:W-:-:S02]  /*0500*/  IMAD.MOV.U32 R110, RZ, RZ, RZ ;  /* 0x000000ffff6e7224 */ /* 0x000fc400078e00ff */
[----:B------:R-:W-:Y:S02]  /*0510*/  IMAD.MOV.U32 R112, RZ, RZ, RZ ;  /* 0x000000ffff707224 */ /* 0x000fe400078e00ff */
[----:B------:R-:W-:Y:S02]  /*0520*/  IMAD.MOV.U32 R114, RZ, RZ, RZ ;  /* 0x000000ffff727224 */ /* 0x000fe400078e00ff */
[----:B------:R-:W-:Y:S02]  /*0530*/  IMAD.MOV.U32 R116, RZ, RZ, RZ ;  /* 0x000000ffff747224 */ /* 0x000fe400078e00ff */
[----:B------:R-:W-:Y:S01]  /*0540*/  @!P1 IMAD.IADD R0, R0, 0x1, -R7 ;  /* 0x0000000100009824 */ /* 0x000fe200078e0a07 */
[----:B------:R-:W-:Y:S01]  /*0550*/  @!P1 IADD3 R3, R3, 0x1, RZ ;  /* 0x0000000103039810 */ /* 0x000fe20007ffe0ff */
[----:B------:R-:W-:Y:S01]  /*0560*/  IMAD.MOV.U32 R118, RZ, RZ, RZ ;  /* 0x000000ffff767224 */ /* 0x000fe200078e00ff */
[----:B------:R-:W-:Y:S01]  /*0570*/  ISETP.NE.AND P1, PT, R4, RZ, PT ;  /* 0x000000ff0400720c */ /* 0x000fe20003f25270 */
[----:B------:R-:W-:Y:S01]  /*0580*/  IMAD.MOV.U32 R120, RZ, RZ, RZ ;  /* 0x000000ffff787224 */ /* 0x000fe200078e00ff */
[----:B------:R-:W-:Y:S01]  /*0590*/  ISETP.GE.U32.AND P0, PT, R0, R7, PT ;  /* 0x000000070000720c */ /* 0x000fe20003f06070 */
[----:B------:R-:W-:Y:S01]  /*05a0*/  IMAD.MOV.U32 R122, RZ, RZ, RZ ;  /* 0x000000ffff7a7224 */ /* 0x000fe200078e00ff */
[----:B------:R-:W-:Y:S01]  /*05b0*/  LOP3.LUT R0, R5, R4, RZ, 0x3c, !PT ;  /* 0x0000000405007212 */ /* 0x000fe200078e3cff */
[----:B------:R-:W-:-:S02]  /*05c0*/  IMAD.MOV.U32 R124, RZ, RZ, RZ ;  /* 0x000000ffff7c7224 */ /* 0x000fc400078e00ff */
[----:B------:R-:W-:Y:S01]  /*05d0*/  IMAD.MOV.U32 R126, RZ, RZ, RZ ;  /* 0x000000ffff7e7224 */ /* 0x000fe200078e00ff */
[----:B------:R-:W-:Y:S01]  /*05e0*/  ISETP.GE.AND P2, PT, R0, RZ, PT ;  /* 0x000000ff0000720c */ /* 0x000fe20003f46270 */
[----:B------:R-:W-:Y:S02]  /*05f0*/  IMAD.MOV.U32 R0, RZ, RZ, c[0x0][0x178] ;  /* 0x00005e00ff007624 */ /* 0x000fe400078e00ff */
[----:B------:R-:W-:Y:S02]  /*0600*/  IMAD.MOV.U32 R128, RZ, RZ, RZ ;  /* 0x000000ffff807224 */ /* 0x000fe400078e00ff */
[----:B------:R-:W-:Y:S01]  /*0610*/  IMAD.MOV.U32 R130, RZ, RZ, RZ ;  /* 0x000000ffff827224 */ /* 0x000fe200078e00ff */
[----:B------:R-:W-:Y:S01]  /*0620*/  IADD3 R0, R0, 0x3f, RZ ;  /* 0x0000003f00007810 */ /* 0x000fe20007ffe0ff */
[----:B------:R-:W-:Y:S01]  /*0630*/  IMAD.MOV.U32 R132, RZ, RZ, RZ ;  /* 0x000000ffff847224 */ /* 0x000fe200078e00ff */
[----:B------:R-:W-:Y:S01]  /*0640*/  @P0 IADD3 R3, R3, 0x1, RZ ;  /* 0x0000000103030810 */ /* 0x000fe20007ffe0ff */
[----:B------:R-:W-:-:S02]  /*0650*/  IMAD.MOV.U32 R134, RZ, RZ, RZ ;  /* 0x000000ffff867224 */ /* 0x000fc400078e00ff */
[----:B------:R-:W-:Y:S02]  /*0660*/  IMAD.MOV.U32 R136, RZ, RZ, RZ ;  /* 0x000000ffff887224 */ /* 0x000fe400078e00ff */
[----:B------:R-:W-:Y:S01]  /*0670*/  IMAD.MOV.U32 R2, RZ, RZ, R3 ;  /* 0x000000ffff027224 */ /* 0x000fe200078e0003 */
[----:B------:R-:W-:Y:S01]  /*0680*/  SHF.R.S32.HI R3, RZ, 0x1f, R0 ;  /* 0x0000001fff037819 */ /* 0x000fe20000011400 */
[----:B------:R-:W-:Y:S02]  /*0690*/  IMAD.MOV.U32 R138, RZ, RZ, RZ ;  /* 0x000000ffff8a7224 */ /* 0x000fe400078e00ff */
[----:B------:R-:W-:Y:S01]  /*06a0*/  @!P2 IMAD.MOV R2, RZ, RZ, -R2 ;  /* 0x000000ffff02a224 */ /* 0x000fe200078e0a02 */
[----:B------:R-:W-:Y:S01]  /*06b0*/  @!P1 LOP3.LUT R2, RZ, R4, RZ, 0x33, !PT ;  /* 0x00000004ff029212 */ /* 0x000fe200078e33ff */
[----:B------:R-:W-:Y:S01]  /*06c0*/  IMAD.MOV.U32 R140, RZ, RZ, RZ ;  /* 0x000000ffff8c7224 */ /* 0x000fe200078e00ff */
[----:B------:R-:W-:Y:S01]  /*06d0*/  LEA.HI R3, R3, R0, RZ, 0x6 ;  /* 0x0000000003037211 */ /* 0x000fe200078f30ff */
[----:B------:R-:W-:-:S02]  /*06e0*/  IMAD.MOV.U32 R142, RZ, RZ, RZ ;  /* 0x000000ffff8e7224 */ /* 0x000fc400078e00ff */
[----:B------:R-:W-:Y:S02]  /*06f0*/  IMAD.SHL.U32 R176, R2, 0x8, RZ ;  /* 0x0000000802b07824 */ /* 0x000fe400078e00ff */
[----:B------:R-:W-:Y:S02]  /*0700*/  IMAD.MOV R2, RZ, RZ, -R2 ;  /* 0x000000ffff027224 */ /* 0x000fe400078e0a02 */
[----:B------:R-:W-:Y:S01]  /*0710*/  IMAD.MOV.U32 R144, RZ, RZ, RZ ;  /* 0x000000ffff907224 */ /* 0x000fe200078e00ff */
[----:B------:R-:W-:Y:S01]  /*0720*/  LEA.HI.SX32 R3, R3, -R176, 0x1a ;  /* 0x800000b003037211 */ /* 0x000fe200078fd2ff */
[----:B------:R-:W-:Y:S02]  /*0730*/  IMAD R8, R4, R2, R5 ;  /* 0x0000000204087224 */ /* 0x000fe400078e0205 */
[----:B------:R-:W-:Y:S01]  /*0740*/  IMAD.MOV.U32 R2, RZ, RZ, RZ ;  /* 0x000000ffff027224 */ /* 0x000fe200078e00ff */
[----:B------:R-:W-:Y:S01]  /*0750*/  IMNMX R11, R3, 0x8, PT ;  /* 0x00000008030b7817 */ /* 0x000fe20003800200 */
[----:B------:R-:W1:Y:S01]  /*0760*/  I2F.RP R4, R9 ;  /* 0x0000000900047306 */ /* 0x000e620000209400 */
[----:B------:R-:W-:-:S02]  /*0770*/  IMAD.MOV.U32 R146, RZ, RZ, RZ ;  /* 0x000000ffff927224 */ /* 0x000fc400078e00ff */
[----:B------:R-:W-:Y:S01]  /*0780*/  IABS R7, R11 ;  /* 0x0000000b00077213 */ /* 0x000fe20000000000 */
[----:B------:R-:W-:Y:S02]  /*0790*/  IMAD.MOV.U32 R148, RZ, RZ, RZ ;  /* 0x000000ffff947224 */ /* 0x000fe400078e00ff */
[----:B------:R-:W-:Y:S02]  /*07a0*/  IMAD.MOV.U32 R150, RZ, RZ, RZ ;  /* 0x000000ffff967224 */ /* 0x000fe400078e00ff */
[----:B------:R-:W2:Y:S01]  /*07b0*/  I2F.RP R0, R7 ;  /* 0x0000000700007306 */ /* 0x000ea20000209400 */
[----:B------:R-:W-:Y:S02]  /*07c0*/  IMAD.MOV.U32 R152, RZ, RZ, RZ ;  /* 0x000000ffff987224 */ /* 0x000fe400078e00ff */
[----:B------:R-:W-:Y:S02]  /*07d0*/  IMAD.MOV.U32 R154, RZ, RZ, RZ ;  /* 0x000000ffff9a7224 */ /* 0x000fe400078e00ff */
[----:B------:R-:W-:-:S02]  /*07e0*/  IMAD.MOV.U32 R156, RZ, RZ, RZ ;  /* 0x000000ffff9c7224 */ /* 0x000fc400078e00ff */
[----:B------:R-:W-:Y:S01]  /*07f0*/  IMAD.MOV.U32 R158, RZ, RZ, RZ ;  /* 0x000000ffff9e7224 */ /* 0x000fe200078e00ff */
[----:B-1----:R-:W-:Y:S01]  /*0800*/  MUFU.RCP R4, R4 ;  /* 0x0000000400047308 */ /* 0x002fe20000001000 */
[----:B------:R-:W-:Y:S02]  /*0810*/  IMAD.MOV.U32 R160, RZ, RZ, RZ ;  /* 0x000000ffffa07224 */ /* 0x000fe400078e00ff */
[----:B------:R-:W-:-:S05]  /*0820*/  IMAD.MOV.U32 R162, RZ, RZ, RZ ;  /* 0x000000ffffa27224 */ /* 0x000fca00078e00ff */
[----:B--2---:R-:W1:Y:S02]  /*0830*/  MUFU.RCP R0, R0 ;  /* 0x0000000000007308 */ /* 0x004e640000001000 */
[----:B-1----:R-:W-:Y:S02]  /*0840*/  IADD3 R3, R0, 0xffffffe, RZ ;  /* 0x0ffffffe00037810 */ /* 0x002fe40007ffe0ff */
[----:B------:R-:W-:-:S04]  /*0850*/  IABS R0, R8 ;  /* 0x0000000800007213 */ /* 0x000fc80000000000 */
[----:B------:R-:W1:Y:S02]  /*0860*/  F2I.FTZ.U32.TRUNC.NTZ R3, R3 ;  /* 0x0000000300037305 */ /* 0x000e64000021f000 */
[----:B-1----:R-:W-:-:S04]  /*0870*/  IMAD.MOV R6, RZ, RZ, -R3 ;  /* 0x000000ffff067224 */ /* 0x002fc800078e0a03 */
[----:B------:R-:W-:Y:S01]  /*0880*/  IMAD R5, R6, R7, RZ ;  /* 0x0000000706057224 */ /* 0x000fe200078e02ff */
[----:B------:R-:W-:-:S03]  /*0890*/  IABS R6, R11 ;  /* 0x0000000b00067213 */ /* 0x000fc60000000000 */
[----:B------:R-:W-:-:S04]  /*08a0*/  IMAD.HI.U32 R2, R3, R5, R2 ;  /* 0x0000000503027227 */ /* 0x000fc800078e0002 */
[----:B------:R-:W-:Y:S02]  /*08b0*/  IMAD.MOV.U32 R3, RZ, RZ, R0 ;  /* 0x000000ffff037224 */ /* 0x000fe400078e0000 */
[----:B------:R-:W-:Y:S02]  /*08c0*/  IMAD.MOV R0, RZ, RZ, -R6 ;  /* 0x000000ffff007224 */ /* 0x000fe400078e0a06 */
[----:B------:R-:W-:Y:S01]  /*08d0*/  IMAD.HI.U32 R2, R2, R3, RZ ;  /* 0x0000000302027227 */ /* 0x000fe200078e00ff */
[----:B------:R-:W1:Y:S03]  /*08e0*/  I2F.RP R6, R10 ;  /* 0x0000000a00067306 */ /* 0x000e660000209400 */
[----:B------:R-:W-:Y:S01]  /*08f0*/  IMAD R0, R2, R0, R3 ;  /* 0x0000000002007224 */ /* 0x000fe200078e0203 */
[----:B------:R-:W-:-:S04]  /*0900*/  IADD3 R3, R4, 0xffffffe, RZ ;  /* 0x0ffffffe04037810 */ /* 0x000fc80007ffe0ff */
[----:B------:R-:W-:Y:S02]  /*0910*/  ISETP.GT.U32.AND P1, PT, R7, R0, PT ;  /* 0x000000000700720c */ /* 0x000fe40003f24070 */
[----:B------:R-:W-:Y:S08]  /*0920*/  F2I.FTZ.U32.TRUNC.NTZ R3, R3 ;  /* 0x0000000300037305 */ /* 0x000ff0000021f000 */
[----:B-1----:R-:W1:Y:S03]  /*0930*/  MUFU.RCP R6, R6 ;  /* 0x0000000600067308 */ /* 0x002e660000001000 */
[----:B------:R-:W-:Y:S01]  /*0940*/  @!P1 IMAD.IADD R0, R0, 0x1, -R7 ;  /* 0x0000000100009824 */ /* 0x000fe200078e0a07 */
[----:B------:R-:W-:-:S02]  /*0950*/  @!P1 IADD3 R2, R2, 0x1, RZ ;  /* 0x0000000102029810 */ /* 0x000fc40007ffe0ff */
[----:B------:R-:W-:Y:S02]  /*0960*/  ISETP.NE.AND P1, PT, R11, RZ, PT ;  /* 0x000000ff0b00720c */ /* 0x000fe40003f25270 */
[----:B------:R-:W-:Y:S02]  /*0970*/  ISETP.GE.U32.AND P0, PT, R0, R7, PT ;  /* 0x000000070000720c */ /* 0x000fe40003f06070 */
[----:B------:R-:W-:-:S04]  /*0980*/  LOP3.LUT R0, R8, R11, RZ, 0x3c, !PT ;  /* 0x0000000b08007212 */ /* 0x000fc800078e3cff */
[----:B------:R-:W-:Y:S02]  /*0990*/  ISETP.GE.AND P2, PT, R0, RZ, PT ;  /* 0x000000ff0000720c */ /* 0x000fe40003f46270 */
[----:B-1----:R-:W-:-:S05]  /*09a0*/  IADD3 R5, R6, 0xffffffe, RZ ;  /* 0x0ffffffe06057810 */ /* 0x002fca0007ffe0ff */
[----:B------:R-:W-:Y:S01]  /*09b0*/  @P0 IADD3 R2, R2, 0x1, RZ ;  /* 0x0000000102020810 */ /* 0x000fe20007ffe0ff */
[----:B------:R-:W1:Y:S04]  /*09c0*/  F2I.FTZ.U32.TRUNC.NTZ R5, R5 ;  /* 0x0000000500057305 */ /* 0x000e68000021f000 */
[----:B------:R-:W-:Y:S02]  /*09d0*/  IMAD.MOV.U32 R0, RZ, RZ, R2 ;  /* 0x000000ffff007224 */ /* 0x000fe400078e0002 */
[----:B------:R-:W-:Y:S02]  /*09e0*/  IMAD.MOV R2, RZ, RZ, -R3 ;  /* 0x000000ffff027224 */ /* 0x000fe400078e0a03 */
[----:B------:R-:W-:Y:S01]  /*09f0*/  @!P2 IMAD.MOV R0, RZ, RZ, -R0 ;  /* 0x000000ffff00a224 */ /* 0x000fe200078e0a00 */
[----:B------:R-:W-:Y:S01]  /*0a00*/  @!P1 LOP3.LUT R0, RZ, R11, RZ, 0x33, !PT ;  /* 0x0000000bff009212 */ /* 0x000fe200078e33ff */
[----:B------:R-:W-:Y:S01]  /*0a10*/  IMAD R7, R2, R9, RZ ;  /* 0x0000000902077224 */ /* 0x000fe200078e02ff */
[----:B------:R-:W-:Y:S01]  /*0a20*/  ISETP.GE.AND P2, PT, R202, c[0x0][0x180], PT ;  /* 0x00006000ca007a0c */ /* 0x000fe20003f46270 */
[----:B------:R-:W-:-:S02]  /*0a30*/  IMAD.MOV.U32 R2, RZ, RZ, RZ ;  /* 0x000000ffff027224 */ /* 0x000fc400078e00ff */
[----:B------:R-:W-:Y:S02]  /*0a40*/  IMAD.MOV R4, RZ, RZ, -R0 ;  /* 0x000000ffff047224 */ /* 0x000fe400078e0a00 */
[----:B-1----:R-:W-:Y:S02]  /*0a50*/  IMAD.MOV R13, RZ, RZ, -R5 ;  /* 0x000000ffff0d7224 */ /* 0x002fe400078e0a05 */
[----:B------:R-:W-:Y:S02]  /*0a60*/  IMAD R4, R11, R4, R8 ;  /* 0x000000040b047224 */ /* 0x000fe400078e0208 */
[----:B------:R-:W-:-:S04]  /*0a70*/  IMAD.HI.U32 R2, R3, R7, R2 ;  /* 0x0000000703027227 */ /* 0x000fc800078e0002 */
[----:B------:R-:W-:Y:S02]  /*0a80*/  IMAD.IADD R176, R176, 0x1, R4 ;  /* 0x00000001b0b07824 */ /* 0x000fe400078e0204 */
[----:B------:R-:W-:Y:S02]  /*0a90*/  IMAD R3, R13, R10, RZ ;  /* 0x0000000a0d037224 */ /* 0x000fe400078e02ff */
[----:B------:R-:W-:Y:S02]  /*0aa0*/  IMAD.SHL.U32 R0, R0, 0x100, RZ ;  /* 0x0000010000007824 */ /* 0x000fe400078e00ff */
[----:B------:R-:W-:Y:S02]  /*0ab0*/  IMAD.MOV.U32 R4, RZ, RZ, RZ ;  /* 0x000000ffff047224 */ /* 0x000fe400078e00ff */
[----:B------:R-:W-:Y:S01]  /*0ac0*/  IMAD.SHL.U32 R176, R176, 0x40, RZ ;  /* 0x00000040b0b07824 */ /* 0x000fe200078e00ff */
[C---:B------:R-:W-:Y:S01]  /*0ad0*/  LOP3.LUT R16, R0.reuse, 0x40, R201, 0xfe, !PT ;  /* 0x0000004000107812 */ /* 0x040fe200078efec9 */
[----:B------:R-:W-:Y:S01]  /*0ae0*/  IMAD.HI.U32 R4, R5, R3, R4 ;  /* 0x0000000305047227 */ /* 0x000fe200078e0004 */
[----:B------:R-:W-:-:S02]  /*0af0*/  LOP3.LUT R3, R0, R201, RZ, 0xfc, !PT ;  /* 0x000000c900037212 */ /* 0x000fc400078efcff */
[----:B------:R-:W-:Y:S02]  /*0b00*/  LOP3.LUT R14, R176, R201, RZ, 0xfc, !PT ;  /* 0x000000c9b00e7212 */ /* 0x000fe400078efcff */
[----:B------:R-:W-:Y:S02]  /*0b10*/  IABS R11, R3 ;  /* 0x00000003000b7213 */ /* 0x000fe40000000000 */
[----:B------:R-:W-:Y:S02]  /*0b20*/  ISETP.GE.AND P4, PT, R3, RZ, PT ;  /* 0x000000ff0300720c */ /* 0x000fe40003f86270 */
[----:B------:R-:W-:Y:S01]  /*0b30*/  LOP3.LUT R18, R0, 0x80, R201, 0xfe, !PT ;  /* 0x0000008000127812 */ /* 0x000fe200078efec9 */
[----:B------:R-:W-:Y:S01]  /*0b40*/  IMAD.HI.U32 R3, R4, R11, RZ ;  /* 0x0000000b04037227 */ /* 0x000fe200078e00ff */
[----:B------:R-:W-:Y:S02]  /*0b50*/  IABS R7, R14 ;  /* 0x0000000e00077213 */ /* 0x000fe40000000000 */
[----:B------:R-:W-:Y:S01]  /*0b60*/  IABS R13, R16 ;  /* 0x00000010000d7213 */ /* 0x000fe20000000000 */
[----:B------:R-:W-:Y:S01]  /*0b70*/  IMAD.MOV R3, RZ, RZ, -R3 ;  /* 0x000000ffff037224 */ /* 0x000fe200078e0a03 */
[----:B------:R-:W-:Y:S01]  /*0b80*/  IABS R15, R18 ;  /* 0x00000012000f7213 */ /* 0x000fe20000000000 */
[----:B------:R-:W-:Y:S01]  /*0b90*/  IMAD.HI.U32 R2, R2, R7, RZ ;  /* 0x0000000702027227 */ /* 0x000fe200078e00ff */
[----:B------:R-:W-:-:S03]  /*0ba0*/  LOP3.LUT R19, R0, 0xc0, R201, 0xfe, !PT ;  /* 0x000000c000137812 */ /* 0x000fc600078efec9 */
[----:B------:R-:W-:Y:S01]  /*0bb0*/  IMAD R3, R10, R3, R11 ;  /* 0x000000030a037224 */ /* 0x000fe200078e020b */
[----:B------:R-:W-:Y:S01]  /*0bc0*/  IABS R17, R19 ;  /* 0x0000001300117213 */ /* 0x000fe20000000000 */
[----:B------:R-:W-:-:S03]  /*0bd0*/  IMAD.HI.U32 R5, R4, R13, RZ ;  /* 0x0000000d04057227 */ /* 0x000fc600078e00ff */
[----:B------:R-:W-:Y:S01]  /*0be0*/  ISETP.GT.U32.AND P1, PT, R10, R3, PT ;  /* 0x000000030a00720c */ /* 0x000fe20003f24070 */
[----:B------:R-:W-:-:S04]  /*0bf0*/  IMAD.HI.U32 R6, R4, R15, RZ ;  /* 0x0000000f04067227 */ /* 0x000fc800078e00ff */
[----:B------:R-:W-:Y:S02]  /*0c00*/  IMAD.MOV R2, RZ, RZ, -R2 ;  /* 0x000000ffff027224 */ /* 0x000fe400078e0a02 */
[----:B------:R-:W-:Y:S02]  /*0c10*/  IMAD.MOV R5, RZ, RZ, -R5 ;  /* 0x000000ffff057224 */ /* 0x000fe400078e0a05 */
[----:B------:R-:W-:Y:S02]  /*0c20*/  IMAD.MOV R8, RZ, RZ, -R6 ;  /* 0x000000ffff087224 */ /* 0x000fe400078e0a06 */
[----:B------:R-:W-:Y:S02]  /*0c30*/  IMAD R2, R9, R2, R7 ;  /* 0x0000000209027224 */ /* 0x000fe400078e0207 */
[----:B------:R-:W-:-:S03]  /*0c40*/  IMAD.HI.U32 R6, R4, R17, RZ ;  /* 0x0000001104067227 */ /* 0x000fc600078e00ff */
[----:B------:R-:W-:Y:S01]  /*0c50*/  ISETP.GT.U32.AND P0, PT, R9, R2, PT ;  /* 0x000000020900720c */ /* 0x000fe20003f04070 */
[C---:B------:R-:W-:Y:S01]  /*0c60*/  IMAD R5, R10.reuse, R5, R13 ;  /* 0x000000050a057224 */ /* 0x040fe200078e020d */
[----:B------:R-:W-:Y:S01]  /*0c70*/  SHF.R.U32.HI R13, RZ, 0x3, R192 ;  /* 0x00000003ff0d7819 */ /* 0x000fe200000116c0 */
[C---:B------:R-:W-:Y:S01]  /*0c80*/  IMAD R4, R10.reuse, R8, R15 ;  /* 0x000000080a047224 */ /* 0x040fe200078e020f */
[----:B------:R-:W-:Y:S01]  /*0c90*/  SEL R8, RZ, 0x10, !P3 ;  /* 0x00000010ff087807 */ /* 0x000fe20005800000 */
[----:B------:R-:W-:Y:S01]  /*0ca0*/  IMAD.MOV R6, RZ, RZ, -R6 ;  /* 0x000000ffff067224 */ /* 0x000fe200078e0a06 */
[C---:B------:R-:W-:Y:S01]  /*0cb0*/  ISETP.GT.U32.AND P6, PT, R10.reuse, R5, PT ;  /* 0x000000050a00720c */ /* 0x040fe20003fc4070 */
[----:B------:R-:W-:Y:S01]  /*0cc0*/  @!P1 IMAD.IADD R3, R3, 0x1, -R10 ;  /* 0x0000000103039824 */ /* 0x000fe200078e0a0a */
[C---:B------:R-:W-:Y:S01]  /*0cd0*/  ISETP.GT.U32.AND P5, PT, R10.reuse, R4, PT ;  /* 0x000000040a00720c */ /* 0x040fe20003fa4070 */
[----:B------:R-:W-:Y:S01]  /*0ce0*/  IMAD R6, R10, R6, R17 ;  /* 0x000000060a067224 */ /* 0x000fe200078e0211 */
[----:B------:R-:W-:-:S02]  /*0cf0*/  LOP3.LUT R7, R13, R192, RZ, 0x3c, !PT ;  /* 0x000000c00d077212 */ /* 0x000fc400078e3cff */
[----:B------:R-:W-:Y:S01]  /*0d00*/  SEL R8, R8, RZ, !P2 ;  /* 0x000000ff08087207 */ /* 0x000fe20005000000 */
[----:B------:R-:W-:Y:S01]  /*0d10*/  @!P0 IMAD.IADD R2, R2, 0x1, -R9 ;  /* 0x0000000102028824 */ /* 0x000fe200078e0a09 */
[C---:B------:R-:W-:Y:S01]  /*0d20*/  ISETP.GT.U32.AND P1, PT, R10.reuse, R6, PT ;  /* 0x000000060a00720c */ /* 0x040fe20003f24070 */
[----:B------:R-:W-:Y:S01]  /*0d30*/  IMAD.SHL.U32 R7, R7, 0x10, RZ ;  /* 0x0000001007077824 */ /* 0x000fe200078e00ff */
[----:B------:R-:W-:Y:S02]  /*0d40*/  ISETP.GT.U32.AND P0, PT, R10, R3, PT ;  /* 0x000000030a00720c */ /* 0x000fe40003f04070 */
[----:B------:R-:W-:Y:S01]  /*0d50*/  ISETP.GT.U32.AND P3, PT, R9, R2, PT ;  /* 0x000000020900720c */ /* 0x000fe20003f64070 */
[--C-:B------:R-:W-:Y:S01]  /*0d60*/  @!P6 IMAD.IADD R5, R5, 0x1, -R10.reuse ;  /* 0x000000010505e824 */ /* 0x100fe200078e0a0a */
[----:B------:R-:W-:Y:S01]  /*0d70*/  ISETP.GE.AND P6, PT, R16, RZ, PT ;  /* 0x000000ff1000720c */ /* 0x000fe20003fc6270 */
[----:B------:R-:W-:Y:S01]  /*0d80*/  @!P5 IMAD.IADD R4, R4, 0x1, -R10 ;  /* 0x000000010404d824 */ /* 0x000fe200078e0a0a */
[----:B------:R-:W-:-:S02]  /*0d90*/  LOP3.LUT R7, R7, 0x10, RZ, 0xc0, !PT ;  /* 0x0000001007077812 */ /* 0x000fc400078ec0ff */
[----:B------:R-:W-:-:S03]  /*0da0*/  ISETP.GT.U32.AND P5, PT, R10, R5, PT ;  /* 0x000000050a00720c */ /* 0x000fc60003fa4070 */
[--C-:B------:R-:W-:Y:S01]  /*0db0*/  @!P1 IMAD.IADD R6, R6, 0x1, -R10.reuse ;  /* 0x0000000106069824 */ /* 0x100fe200078e0a0a */
[C---:B------:R-:W-:Y:S01]  /*0dc0*/  ISETP.GT.U32.AND P1, PT, R10.reuse, R4, PT ;  /* 0x000000040a00720c */ /* 0x040fe20003f24070 */
[--C-:B------:R-:W-:Y:S02]  /*0dd0*/  @!P0 IMAD.IADD R3, R3, 0x1, -R10.reuse ;  /* 0x0000000103038824 */ /* 0x100fe400078e0a0a */
[----:B------:R-:W-:Y:S01]  /*0de0*/  IMAD R201, R201, 0x20, R7 ;  /* 0x00000020c9c97824 */ /* 0x000fe200078e0207 */
[----:B------:R-:W-:Y:S01]  /*0df0*/  ISETP.GT.U32.AND P0, PT, R10, R6, PT ;  /* 0x000000060a00720c */ /* 0x000fe20003f04070 */
[----:B------:R-:W-:Y:S01]  /*0e00*/  @!P4 IMAD.MOV R3, RZ, RZ, -R3 ;  /* 0x000000ffff03c224 */ /* 0x000fe200078e0a03 */
[----:B------:R-:W-:Y:S01]  /*0e10*/  ISETP.GE.AND P4, PT, R18, RZ, PT ;  /* 0x000000ff1200720c */ /* 0x000fe20003f86270 */
[--C-:B------:R-:W-:Y:S02]  /*0e20*/  IMAD R200, R200, 0x20, R7.reuse ;  /* 0x00000020c8c87824 */ /* 0x100fe400078e0207 */
[----:B------:R-:W-:Y:S01]  /*0e30*/  @!P5 IMAD.IADD R5, R5, 0x1, -R10 ;  /* 0x000000010505d824 */ /* 0x000fe200078e0a0a */
[----:B------:R-:W-:Y:S01]  /*0e40*/  ISETP.GE.AND P5, PT, R19, RZ, PT ;  /* 0x000000ff1300720c */ /* 0x000fe20003fa6270 */
[----:B------:R-:W-:-:S02]  /*0e50*/  IMAD R199, R199, 0x20, R7 ;  /* 0x00000020c7c77824 */ /* 0x000fc400078e0207 */
[----:B------:R-:W-:Y:S01]  /*0e60*/  @!P1 IMAD.IADD R4, R4, 0x1, -R10 ;  /* 0x0000000104049824 */ /* 0x000fe200078e0a0a */
[----:B------:R-:W-:Y:S01]  /*0e70*/  ISETP.GE.AND P1, PT, R14, RZ, PT ;  /* 0x000000ff0e00720c */ /* 0x000fe20003f26270 */
[----:B------:R-:W-:Y:S02]  /*0e80*/  IMAD R198, R198, 0x20, R7 ;  /* 0x00000020c6c67824 */ /* 0x000fe400078e0207 */
[----:B------:R-:W-:Y:S01]  /*0e90*/  @!P6 IMAD.MOV R5, RZ, RZ, -R5 ;  /* 0x000000ffff05e224 */ /* 0x000fe200078e0a05 */
[----:B------:R-:W-:Y:S01]  /*0ea0*/  ISETP.NE.AND P6, PT, RZ, c[0x0][0x17c], PT ;  /* 0x00005f00ff007a0c */ /* 0x000fe20003fc5270 */
[----:B------:R-:W-:Y:S01]  /*0eb0*/  IMAD.MOV.U32 R7, RZ, RZ, R4 ;  /* 0x000000ffff077224 */ /* 0x000fe200078e0004 */
[----:B------:R-:W-:Y:S01]  /*0ec0*/  LOP3.LUT R4, RZ, c[0x0][0x17c], RZ, 0x33, !PT ;  /* 0x00005f00ff047a12 */ /* 0x000fe200078e33ff */
[----:B------:R-:W-:Y:S01]  /*0ed0*/  @!P0 IMAD.IADD R6, R6, 0x1, -R10 ;  /* 0x0000000106068824 */ /* 0x000fe200078e0a0a */
[----:B------:R-:W-:Y:S01]  /*0ee0*/  ISETP.NE.AND P0, PT, RZ, c[0x0][0x178], PT ;  /* 0x00005e00ff007a0c */ /* 0x000fe20003f05270 */
[----:B------:R-:W-:Y:S01]  /*0ef0*/  @!P3 IMAD.IADD R2, R2, 0x1, -R9 ;  /* 0x000000010202b824 */ /* 0x000fe200078e0a09 */
[C---:B------:R-:W-:Y:S01]  /*0f00*/  SEL R3, R4.reuse, R3, !P6 ;  /* 0x0000000304037207 */ /* 0x040fe20007000000 */
[----:B------:R-:W-:Y:S01]  /*0f10*/  @!P4 IMAD.MOV R7, RZ, RZ, -R7 ;  /* 0x000000ffff07c224 */ /* 0x000fe200078e0a07 */
[----:B------:R-:W-:Y:S01]  /*0f20*/  SEL R9, R4, R5, !P6 ;  /* 0x0000000504097207 */ /* 0x000fe20007000000 */
[----:B------:R-:W-:Y:S01]  /*0f30*/  @!P5 IMAD.MOV R6, RZ, RZ, -R6 ;  /* 0x000000ffff06d224 */ /* 0x000fe200078e0a06 */
[----:B------:R-:W-:Y:S01]  /*0f40*/  ISETP.GT.AND P4, PT, R12, 0x3f, PT ;  /* 0x0000003f0c00780c */ /* 0x000fe20003f84270 */
[----:B------:R-:W-:Y:S01]  /*0f50*/  IMAD.MOV.U32 R11, RZ, RZ, R2 ;  /* 0x000000ffff0b7224 */ /* 0x000fe200078e0002 */
[C---:B------:R-:W-:Y:S01]  /*0f60*/  SEL R15, R4.reuse, R7, !P6 ;  /* 0x00000007040f7207 */ /* 0x040fe20007000000 */
[--C-:B------:R-:W-:Y:S01]  /*0f70*/  IMAD R3, R3, c[0x0][0x188], R202.reuse ;  /* 0x0000620003037a24 */ /* 0x100fe200078e02ca */
[----:B------:R-:W-:Y:S01]  /*0f80*/  SEL R5, R4, R6, !P6 ;  /* 0x0000000604057207 */ /* 0x000fe20007000000 */
[----:B------:R-:W-:Y:S01]  /*0f90*/  @!P1 IMAD.MOV R11, RZ, RZ, -R11 ;  /* 0x000000ffff0b9224 */ /* 0x000fe200078e0a0b */
[----:B------:R-:W-:Y:S01]  /*0fa0*/  ISETP.GE.AND P1, PT, R202, UR4, PT ;  /* 0x00000004ca007c0c */ /* 0x000fe2000bf26270 */
[--C-:B------:R-:W-:Y:S01]  /*0fb0*/  IMAD R4, R9, c[0x0][0x188], R202.reuse ;  /* 0x0000620009047a24 */ /* 0x100fe200078e02ca */
[----:B------:R-:W-:Y:S01]  /*0fc0*/  IADD3 R2, P6, R3, c[0x0][0x168], RZ ;  /* 0x00005a0003027a10 */ /* 0x000fe20007fde0ff */
[----:B------:R-:W-:Y:S01]  /*0fd0*/  IMAD R9, R15, c[0x0][0x188], R202 ;  /* 0x000062000f097a24 */ /* 0x000fe200078e02ca */
[----:B------:R-:W-:-:S02]  /*0fe0*/  @!P0 LOP3.LUT R11, RZ, c[0x0][0x178], RZ, 0x33, !PT ;  /* 0x00005e00ff0b8a12 */ /* 0x000fc400078e33ff */
[----:B------:R-:W-:Y:S02]  /*0ff0*/  SEL R7, RZ, 0x10, P1 ;  /* 0x00000010ff077807 */ /* 0x000fe40000800000 */
[----:B------:R-:W-:Y:S01]  /*1000*/  LEA.HI.X.SX32 R3, R3, c[0x0][0x16c], 0x1, P6 ;  /* 0x00005b0003037a11 */ /* 0x000fe200030f0eff */
[--C-:B------:R-:W-:Y:S01]  /*1010*/  IMAD R10, R11, c[0x0][0x184], R202.reuse ;  /* 0x000061000b0a7a24 */ /* 0x100fe200078e02ca */
[----:B------:R-:W-:Y:S01]  /*1020*/  IADD3 R6, P6, R4, c[0x0][0x168], RZ ;  /* 0x00005a0004067a10 */ /* 0x000fe20007fde0ff */
[----:B------:R-:W-:Y:S01]  /*1030*/  IMAD R11, R5, c[0x0][0x188], R202 ;  /* 0x00006200050b7a24 */ /* 0x000fe200078e02ca */
[----:B------:R-:W-:Y:S02]  /*1040*/  ISETP.NE.U32.AND P3, PT, R8, RZ, PT ;  /* 0x000000ff0800720c */ /* 0x000fe40003f65070 */
[----:B------:R-:W-:Y:S02]  /*1050*/  SEL R14, R7, RZ, P4 ;  /* 0x000000ff070e7207 */ /* 0x000fe40002000000 */
[----:B------:R-:W-:-:S02]  /*1060*/  LEA.HI.X.SX32 R7, R4, c[0x0][0x16c], 0x1, P6 ;  /* 0x00005b0004077a11 */ /* 0x000fc400030f0eff */
[C---:B------:R-:W-:Y:S02]  /*1070*/  IADD3 R8, P6, R9.reuse, c[0x0][0x168], RZ ;  /* 0x00005a0009087a10 */ /* 0x040fe40007fde0ff */
[C---:B------:R-:W-:Y:S02]  /*1080*/  IADD3 R4, P4, R10.reuse, c[0x0][0x160], RZ ;  /* 0x000058000a047a10 */ /* 0x040fe40007f9e0ff */
[----:B------:R-:W-:Y:S02]  /*1090*/  LEA.HI.X.SX32 R9, R9, c[0x0][0x16c], 0x1, P6 ;  /* 0x00005b0009097a11 */ /* 0x000fe400030f0eff */
[----:B------:R-:W-:Y:S02]  /*10a0*/  LEA.HI.X.SX32 R5, R10, c[0x0][0x164], 0x1, P4 ;  /* 0x000059000a057a11 */ /* 0x000fe400020f0eff */
[C---:B------:R-:W-:Y:S02]  /*10b0*/  IADD3 R10, P6, R11.reuse, c[0x0][0x168], RZ ;  /* 0x00005a000b0a7a10 */ /* 0x040fe40007fde0ff */
[----:B------:R-:W-:Y:S01]  /*10c0*/  ISETP.GE.AND P0, PT, R202, UR5, PT ;  /* 0x00000005ca007c0c */ /* 0x000fe2000bf06270 */
[----:B------:R1:W-:Y:S01]  /*10d0*/  LDGSTS.E.BYPASS.128 [R201], [R4.64], P3 ;  /* 0x0000000004c97fae */ /* 0x0003e20009901c4a */
[----:B------:R-:W-:-:S02]  /*10e0*/  LEA.HI.X.SX32 R11, R11, c[0x0][0x16c], 0x1, P6 ;  /* 0x00005b000b0b7a11 */ /* 0x000fc400030f0eff */
[----:B------:R-:W-:Y:S01]  /*10f0*/  ISETP.GT.AND P5, PT, R12, 0x5f, PT ;  /* 0x0000005f0c00780c */ /* 0x000fe20003fa4270 */
[----:B------:R-:W0:Y:S01]  /*1100*/  LDGDEPBAR ;  /* 0x00000000000079af */ /* 0x000e220000000000 */
[----:B------:R-:W-:-:S03]  /*1110*/  SEL R15, RZ, 0x10, P0 ;  /* 0x00000010ff0f7807 */ /* 0x000fc60000000000 */
[----:B------:R1:W-:Y:S01]  /*1120*/  LDGSTS.E.BYPASS.128 [R201+0x1800], [R2.64], P3 ;  /* 0x0180000002c97fae */ /* 0x0003e20009901c4a */
[----:B------:R-:W-:Y:S02]  /*1130*/  SEL R15, R15, RZ, P5 ;  /* 0x000000ff0f0f7207 */ /* 0x000fe40002800000 */
[----:B------:R-:W-:Y:S01]  /*1140*/  ISETP.NE.U32.AND P5, PT, R14, RZ, PT ;  /* 0x000000ff0e00720c */ /* 0x000fe20003fa5070 */
[----:B------:R1:W-:Y:S01]  /*1150*/  LDGSTS.E.BYPASS.128 [R200+0x1800], [R6.64], P3 ;  /* 0x0180000006c87fae */ /* 0x0003e20009901c4a */
[----:B------:R-:W-:-:S03]  /*1160*/  ISETP.NE.U32.AND P4, PT, R15, RZ, PT ;  /* 0x000000ff0f00720c */ /* 0x000fc60003f85070 */
[----:B------:R1:W-:Y:S04]  /*1170*/  LDGSTS.E.BYPASS.128 [R199+0x1800], [R8.64], P3 ;  /* 0x0180000008c77fae */ /* 0x0003e80009901c4a */
[----:B------:R1:W-:Y:S01]  /*1180*/  LDGSTS.E.BYPASS.128 [R198+0x1800], [R10.64], P3 ;  /* 0x018000000ac67fae */ /* 0x0003e20009901c4a */
[----:B------:R-:W-:-:S03]  /*1190*/  ISETP.GE.AND P3, PT, R12, 0x20, PT ;  /* 0x000000200c00780c */ /* 0x000fc60003f66270 */
[----:B------:R-:W0:Y:S04]  /*11a0*/  LDGDEPBAR ;  /* 0x00000000000079af */ /* 0x000e280000000000 */
[----:B------:R-:W-:Y:S06]  /*11b0*/  BAR.SYNC.DEFER_BLOCKING 0x0 ;  /* 0x0000000000007b1d */ /* 0x000fec0000010000 */
[----:B------:R-:W-:Y:S01]  /*11c0*/  @!PT LDS RZ, [RZ] ;  /* 0x00000000fffff984 */ /* 0x000fe20000000800 */
[----:B------:R-:W-:Y:S01]  /*11d0*/  @!PT LDS RZ, [RZ] ;  /* 0x00000000fffff984 */ /* 0x000fe20000000800 */
[----:B------:R-:W-:Y:S01]  /*11e0*/  @!PT LDS RZ, [RZ] ;  /* 0x00000000fffff984 */ /* 0x000fe20000000800 */
[----:B------:R1:W-:Y:S04]  /*11f0*/  LDGSTS.E.BYPASS.128 [R201+0x800], [R4.64+0x20], P5 ;  /* 0x0080002004c97fae */ /* 0x0003e8000a901c4a */
[----:B------:R-:W0:Y:S04]  /*1200*/  LDGDEPBAR ;  /* 0x00000000000079af */ /* 0x000e280000000000 */
[----:B------:R1:W-:Y:S04]  /*1210*/  LDGSTS.E.BYPASS.128 [R201+0x3800], [R2.64+0x20], P5 ;  /* 0x0380002002c97fae */ /* 0x0003e8000a901c4a */
[----:B------:R1:W-:Y:S04]  /*1220*/  LDGSTS.E.BYPASS.128 [R200+0x3800], [R6.64+0x20], P5 ;  /* 0x0380002006c87fae */ /* 0x0003e8000a901c4a */
[----:B------:R1:W-:Y:S04]  /*1230*/  LDGSTS.E.BYPASS.128 [R199+0x3800], [R8.64+0x20], P5 ;  /* 0x0380002008c77fae */ /* 0x0003e8000a901c4a */
[----:B------:R1:W-:Y:S04]  /*1240*/  LDGSTS.E.BYPASS.128 [R198+0x3800], [R10.64+0x20], P5 ;  /* 0x038000200ac67fae */ /* 0x0003e8000a901c4a */
        /* <DEDUP_REMOVED lines=11> */
[----:B------:R-:W0:Y:S01]  /*1300*/  LDGDEPBAR ;  /* 0x00000000000079af */ /* 0x000e220000000000 */
[----:B------:R-:W-:-:S04]  /*1310*/  DEPBAR.LE SB0, 0x4 ;  /* 0x000081000000791a */ /* 0x000fc80000000000 */
[----:B------:R-:W-:Y:S06]  /*1320*/  BAR.SYNC.DEFER_BLOCKING 0x0 ;  /* 0x0000000000007b1d */ /* 0x000fec0000010000 */
[----:B------:R-:W-:Y:S05]  /*1330*/  @!P3 BRA `(.L_x_0) ;  /* 0x000026c00000b947 */ /* 0x000fea0003800000 */
[----:B-1----:R-:W-:Y:S01]  /*1340*/  IMAD.SHL.U32 R14, R203, 0x8, RZ ;  /* 0x00000008cb0e7824 */ /* 0x002fe200078e00ff */
[----:B------:R-:W-:Y:S01]  /*1350*/  SHF.R.U32.HI R16, RZ, 0x2, R192 ;  /* 0x00000002ff107819 */ /* 0x000fe200000116c0 */
[----:B------:R-:W-:Y:S01]  /*1360*/  IMAD.SHL.U32 R195, R192, 0x20, RZ ;  /* 0x00000020c0c37824 */ /* 0x000fe200078e00ff */
[----:B------:R-:W-:Y:S01]  /*1370*/  SHF.R.U32.HI R15, RZ, 0x4, R204 ;  /* 0x00000004ff0f7819 */ /* 0x000fe200000116cc */
[----:B------:R-:W-:Y:S01]  /*1380*/  IMAD.MOV.U32 R193, RZ, RZ, 0x2 ;  /* 0x00000002ffc17424 */ /* 0x000fe200078e00ff */
[----:B------:R-:W-:Y:S01]  /*1390*/  LOP3.LUT R18, R14, 0x18, RZ, 0xc0, !PT ;  /* 0x000000180e127812 */ /* 0x000fe200078ec0ff */
[----:B------:R-:W-:Y:S01]  /*13a0*/  CS2R R56, SRZ ;  /* 0x0000000000387805 */ /* 0x000fe2000001ff00 */
[----:B------:R-:W-:Y:S01]  /*13b0*/  SGXT.U32 R16, R16, 0x1 ;  /* 0x000000011010781a */ /* 0x000fe20000000000 */
[----:B------:R-:W-:Y:S01]  /*13c0*/  CS2R R58, SRZ ;  /* 0x00000000003a7805 */ /* 0x000fe2000001ff00 */
[----:B------:R-:W-:Y:S01]  /*13d0*/  LOP3.LUT R14, R192, 0x7, RZ, 0xc0, !PT ;  /* 0x00000007c00e7812 */ /* 0x000fe200078ec0ff */
[C---:B------:R-:W-:Y:S01]  /*13e0*/  IMAD R17, R15.reuse, 0x20, R18 ;  /* 0x000000200f117824 */ /* 0x040fe200078e0212 */
[----:B------:R-:W-:Y:S01]  /*13f0*/  LOP3.LUT R15, R15, R16, RZ, 0x3c, !PT ;  /* 0x000000100f0f7212 */ /* 0x000fe200078e3cff */
[----:B------:R-:W-:Y:S01]  /*1400*/  CS2R R36, SRZ ;  /* 0x0000000000247805 */ /* 0x000fe2000001ff00 */
[----:B------:R-:W-:Y:S01]  /*1410*/  LOP3.LUT R16, R16, 0x1, R13, 0x78, !PT ;  /* 0x0000000110107812 */ /* 0x000fe200078e780d */
[----:B------:R-:W-:Y:S01]  /*1420*/  IMAD.IADD R17, R14, 0x1, R17 ;  /* 0x000000010e117824 */ /* 0x000fe200078e0211 */
[----:B------:R-:W-:Y:S01]  /*1430*/  SHF.R.S32.HI R13, RZ, 0x1f, R12 ;  /* 0x0000001fff0d7819 */ /* 0x000fe2000001140c */
[----:B------:R-:W-:Y:S01]  /*1440*/  IMAD.SHL.U32 R14, R15, 0x10, RZ ;  /* 0x000000100f0e7824 */ /* 0x000fe200078e00ff */
[----:B------:R-:W-:Y:S01]  /*1450*/  F2FP.PACK_AB.RZ R15, RZ, RZ ;  /* 0x000000ffff0f723e */ /* 0x000fe200000180ff */
[----:B------:R-:W-:Y:S01]  /*1460*/  IMAD.SHL.U32 R16, R16, 0x10, RZ ;  /* 0x0000001010107824 */ /* 0x000fe200078e00ff */
[----:B------:R-:W-:Y:S01]  /*1470*/  IADD3 R178, P6, R10, 0x60, RZ ;  /* 0x000000600ab27810 */ /* 0x000fe20007fde0ff */
[----:B------:R-:W-:Y:S01]  /*1480*/  IMAD.SHL.U32 R17, R17, 0x20, RZ ;  /* 0x0000002011117824 */ /* 0x000fe200078e00ff */
[----:B------:R-:W-:Y:S01]  /*1490*/  PRMT R15, R15, 0x5410, R15 ;  /* 0x000054100f0f7816 */ /* 0x000fe2000000000f */
[----:B------:R-:W-:Y:S01]  /*14a0*/  CS2R R38, SRZ ;  /* 0x0000000000267805 */ /* 0x000fe2000001ff00 */
[----:B------:R-:W-:Y:S01]  /*14b0*/  LEA.HI R13, R13, R12, RZ, 0x5 ;  /* 0x0000000c0d0d7211 */ /* 0x000fe200078f28ff */
[----:B------:R-:W-:Y:S01]  /*14c0*/  IMAD.X R177, RZ, RZ, R11, P6 ;  /* 0x000000ffffb17224 */ /* 0x000fe200030e060b */
[----:B------:R-:W-:Y:S01]  /*14d0*/  LOP3.LUT R15, R15, 0xfffefffe, RZ, 0xc0, !PT ;  /* 0xfffefffe0f0f7812 */ /* 0x000fe200078ec0ff */
[----:B------:R-:W-:Y:S01]  /*14e0*/  CS2R R40, SRZ ;  /* 0x0000000000287805 */ /* 0x000fe2000001ff00 */
[----:B------:R-:W-:Y:S01]  /*14f0*/  IADD3 R180, P3, R8, 0x60, RZ ;  /* 0x0000006008b47810 */ /* 0x000fe20007f7e0ff */
[----:B------:R-:W-:Y:S01]  /*1500*/  CS2R R42, SRZ ;  /* 0x00000000002a7805 */ /* 0x000fe2000001ff00 */
[----:B------:R-:W-:Y:S01]  /*1510*/  IADD3 R182, P4, R6, 0x60, RZ ;  /* 0x0000006006b67810 */ /* 0x000fe20007f9e0ff */
[----:B------:R-:W-:Y:S01]  /*1520*/  CS2R R44, SRZ ;  /* 0x00000000002c7805 */ /* 0x000fe2000001ff00 */
[----:B------:R-:W-:Y:S01]  /*1530*/  IADD3 R188, P5, R2, 0x60, RZ ;  /* 0x0000006002bc7810 */ /* 0x000fe20007fbe0ff */
[----:B------:R-:W-:Y:S01]  /*1540*/  CS2R R46, SRZ ;  /* 0x00000000002e7805 */ /* 0x000fe2000001ff00 */
[----:B------:R-:W-:Y:S01]  /*1550*/  IADD3 R190, P6, R4, 0x60, RZ ;  /* 0x0000006004be7810 */ /* 0x000fe20007fde0ff */
[----:B------:R-:W-:Y:S01]  /*1560*/  CS2R R48, SRZ ;  /* 0x0000000000307805 */ /* 0x000fe2000001ff00 */
[----:B------:R-:W-:Y:S01]  /*1570*/  SHF.R.S32.HI R197, RZ, 0x5, R13 ;  /* 0x00000005ffc57819 */ /* 0x000fe2000001140d */
[----:B------:R-:W-:Y:S01]  /*1580*/  CS2R R50, SRZ ;  /* 0x0000000000327805 */ /* 0x000fe2000001ff00 */
[----:B------:R-:W-:Y:S01]  /*1590*/  IADD3 R15, R15, 0x800080, RZ ;  /* 0x008000800f0f7810 */ /* 0x000fe20007ffe0ff */
[----:B------:R-:W-:Y:S01]  /*15a0*/  CS2R R52, SRZ ;  /* 0x0000000000347805 */ /* 0x000fe2000001ff00 */
[----:B------:R-:W-:Y:S01]  /*15b0*/  LOP3.LUT R195, R14, 0x1e0, R195, 0xf8, !PT ;  /* 0x000001e00ec37812 */ /* 0x000fe200078ef8c3 */
[----:B------:R-:W-:Y:S01]  /*15c0*/  CS2R R54, SRZ ;  /* 0x0000000000367805 */ /* 0x000fe2000001ff00 */
[----:B------:R-:W-:Y:S01]  /*15d0*/  LOP3.LUT R194, R17, R16, RZ, 0xfc, !PT ;  /* 0x0000001011c27212 */ /* 0x000fe200078efcff */
[----:B------:R-:W-:Y:S01]  /*15e0*/  CS2R R60, SRZ ;  /* 0x00000000003c7805 */ /* 0x000fe2000001ff00 */
[----:B------:R-:W-:Y:S01]  /*15f0*/  PLOP3.LUT P1, PT, P1, PT, PT, 0x8, 0x0 ;  /* 0x000000000000781c */ /* 0x000fe20000f2e170 */
[----:B------:R-:W-:Y:S01]  /*1600*/  CS2R R62, SRZ ;  /* 0x00000000003e7805 */ /* 0x000fe2000001ff00 */
[----:B------:R-:W-:Y:S01]  /*1610*/  PLOP3.LUT P0, PT, P0, PT, PT, 0x8, 0x0 ;  /* 0x000000000000781c */ /* 0x000fe2000070e170 */
[----:B------:R-:W-:Y:S01]  /*1620*/  CS2R R64, SRZ ;  /* 0x0000000000407805 */ /* 0x000fe2000001ff00 */
[----:B------:R-:W-:Y:S01]  /*1630*/  PLOP3.LUT P2, PT, P2, PT, PT, 0x8, 0x0 ;  /* 0x000000000000781c */ /* 0x000fe2000174e170 */
[----:B------:R-:W-:Y:S01]  /*1640*/  CS2R R66, SRZ ;  /* 0x0000000000427805 */ /* 0x000fe2000001ff00 */
        /* <DEDUP_REMOVED lines=48> */
[----:B------:R-:W-:Y:S01]  /*1950*/  IMAD.X R179, RZ, RZ, R9, P3 ;  /* 0x000000ffffb37224 */ /* 0x000fe200018e0609 */
[----:B------:R-:W-:Y:S01]  /*1960*/  IADD3 R196, R197, -0x3, RZ ;  /* 0xfffffffdc5c47810 */ /* 0x000fe20007ffe0ff */
[----:B------:R-:W-:Y:S01]  /*1970*/  IMAD.X R181, RZ, RZ, R7, P4 ;  /* 0x000000ffffb57224 */ /* 0x000fe200020e0607 */
[----:B------:R-:W-:Y:S01]  /*1980*/  PRMT R191, R15, 0x7531, R15 ;  /* 0x000075310fbf7816 */ /* 0x000fe2000000000f */
[----:B------:R-:W-:Y:S01]  /*1990*/  IMAD.X R183, RZ, RZ, R3, P5 ;  /* 0x000000ffffb77224 */ /* 0x000fe200028e0603 */
[----:B------:R-:W-:Y:S01]  /*19a0*/  UIADD3 UR7, UR7, -0x60, URZ ;  /* 0xffffffa007077890 */ /* 0x000fe2000fffe03f */
[----:B------:R-:W-:Y:S01]  /*19b0*/  IMAD.X R189, RZ, RZ, R5, P6 ;  /* 0x000000ffffbd7224 */ /* 0x000fe200030e0605 */
[----:B------:R-:W-:-:S02]  /*19c0*/  UMOV UR4, URZ ;  /* 0x0000003f00047c82 */ /* 0x000fc40008000000 */
[----:B------:R-:W-:Y:S02]  /*19d0*/  UMOV UR8, 0x1800 ;  /* 0x0000180000087882 */ /* 0x000fe40000000000 */
[----:B------:R-:W-:Y:S02]  /*19e0*/  UMOV UR5, URZ ;  /* 0x0000003f00057c82 */ /* 0x000fe40008000000 */
[----:B------:R-:W-:Y:S02]  /*19f0*/  UMOV UR6, URZ ;  /* 0x0000003f00067c82 */ /* 0x000fe40008000000 */
.L_x_2:
[----:B------:R-:W1:Y:S01]  /*1a00*/  LDS.128 R4, [R201+UR5] ;  /* 0x00000005c9047984 */ /* 0x000e620008000c00 */
[C---:B------:R-:W-:Y:S01]  /*1a10*/  PRMT R2, R191.reuse, 0x7770, RZ ;  /* 0x00007770bf027816 */ /* 0x040fe200000000ff */
[----:B------:R-:W-:Y:S01]  /*1a20*/  UIADD3 UR4, UR4, 0x1, URZ ;  /* 0x0000000104047890 */ /* 0x000fe2000fffe03f */
[C---:B------:R-:W-:Y:S02]  /*1a30*/  PRMT R3, R191.reuse, 0x7771, RZ ;  /* 0x00007771bf037816 */ /* 0x040fe400000000ff */
[C---:B------:R-:W-:Y:S01]  /*1a40*/  PRMT R16, R191.reuse, 0x7772, RZ ;  /* 0x00007772bf107816 */ /* 0x040fe200000000ff */
[----:B------:R-:W-:Y:S01]  /*1a50*/  UISETP.GE.AND UP0, UPT, UR4, 0x3, UPT ;  /* 0x000000030400788c */ /* 0x000fe2000bf06270 */
[----:B------:R-:W-:-:S02]  /*1a60*/  PRMT R29, R191, 0x7773, RZ ;  /* 0x00007773bf1d7816 */ /* 0x000fc400000000ff */
[----:B------:R-:W-:Y:S01]  /*1a70*/  ISETP.GE.AND P3, PT, R202, UR7, PT ;  /* 0x00000007ca007c0c */ /* 0x000fe2000bf66270 */
[----:B------:R-:W-:Y:S01]  /*1a80*/  USEL UR4, UR4, URZ, !UP0 ;  /* 0x0000003f04047287 */ /* 0x000fe2000c000000 */
[----:B------:R-:W-:Y:S01]  /*1a90*/  IADD3 R193, R193, 0x1, RZ ;  /* 0x00000001c1c17810 */ /* 0x000fe20007ffe0ff */
[----:B------:R-:W-:Y:S02]  /*1aa0*/  UIADD3 UR7, UR7, -0x20, URZ ;  /* 0xffffffe007077890 */ /* 0x000fe4000fffe03f */
[----:B------:R-:W-:Y:S01]  /*1ab0*/  USHF.L.U32 UR5, UR4, 0xb, URZ ;  /* 0x0000000b04057899 */ /* 0x000fe2000800063f */
[C---:B-1----:R-:W-:Y:S02]  /*1ac0*/  PRMT R13, R5.reuse, 0x7770, RZ ;  /* 0x00007770050d7816 */ /* 0x042fe400000000ff */
[C---:B------:R-:W-:Y:S02]  /*1ad0*/  PRMT R10, R5.reuse, 0x7771, RZ ;  /* 0x00007771050a7816 */ /* 0x040fe400000000ff */
[----:B------:R-:W-:-:S02]  /*1ae0*/  PRMT R15, R5, 0x7772, RZ ;  /* 0x00007772050f7816 */ /* 0x000fc400000000ff */
[----:B------:R-:W-:Y:S02]  /*1af0*/  PRMT R12, R5, 0x7773, RZ ;  /* 0x00007773050c7816 */ /* 0x000fe400000000ff */
[----:B------:R-:W-:Y:S02]  /*1b00*/  PRMT R19, R7, 0x7770, RZ ;  /* 0x0000777007137816 */ /* 0x000fe400000000ff */
[----:B------:R-:W-:Y:S02]  /*1b10*/  PRMT R5, R6, 0x7770, RZ ;  /* 0x0000777006057816 */ /* 0x000fe400000000ff */
[----:B------:R-:W-:Y:S02]  /*1b20*/  PRMT R9, R4, 0x7770, RZ ;  /* 0x0000777004097816 */ /* 0x000fe400000000ff */
[C---:B------:R-:W-:Y:S02]  /*1b30*/  PRMT R14, R6.reuse, 0x7771, RZ ;  /* 0x00007771060e7816 */ /* 0x040fe400000000ff */
[----:B------:R-:W-:-:S02]  /*1b40*/  PRMT R17, R6, 0x7772, RZ ;  /* 0x0000777206117816 */ /* 0x000fc400000000ff */
[----:B------:R-:W-:Y:S02]  /*1b50*/  PRMT R18, R6, 0x7773, RZ ;  /* 0x0000777306127816 */ /* 0x000fe400000000ff */
[----:B------:R-:W-:Y:S02]  /*1b60*/  PRMT R6, R7, 0x7771, RZ ;  /* 0x0000777107067816 */ /* 0x000fe400000000ff */
[-C--:B------:R-:W-:Y:S02]  /*1b70*/  SEL R19, R19, R2.reuse, P2 ;  /* 0x0000000213137207 */ /* 0x080fe40001000000 */
[-C--:B------:R-:W-:Y:S02]  /*1b80*/  SEL R13, R13, R2.reuse, P2 ;  /* 0x000000020d0d7207 */ /* 0x080fe40001000000 */
[----:B------:R-:W-:Y:S02]  /*1b90*/  SEL R5, R5, R2, P2 ;  /* 0x0000000205057207 */ /* 0x000fe40001000000 */
[----:B------:R-:W-:-:S02]  /*1ba0*/  PRMT R8, R4, 0x7771, RZ ;  /* 0x0000777104087816 */ /* 0x000fc400000000ff */
[----:B------:R-:W-:Y:S02]  /*1bb0*/  SEL R9, R9, R2, P2 ;  /* 0x0000000209097207 */ /* 0x000fe40001000000 */
[-C--:B------:R-:W-:Y:S02]  /*1bc0*/  SEL R6, R6, R3.reuse, P2 ;  /* 0x0000000306067207 */ /* 0x080fe40001000000 */
[----:B------:R-:W-:Y:S02]  /*1bd0*/  LOP3.LUT R19, R19, 0xffff, RZ, 0xc0, !PT ;  /* 0x0000ffff13137812 */ /* 0x000fe400078ec0ff */
[-C--:B------:R-:W-:Y:S02]  /*1be0*/  SEL R10, R10, R3.reuse, P2 ;  /* 0x000000030a0a7207 */ /* 0x080fe40001000000 */
[----:B------:R-:W-:Y:S02]  /*1bf0*/  SEL R14, R14, R3, P2 ;  /* 0x000000030e0e7207 */ /* 0x000fe40001000000 */
[----:B------:R-:W-:-:S02]  /*1c00*/  LOP3.LUT R13, R13, 0xffff, RZ, 0xc0, !PT ;  /* 0x0000ffff0d0d7812 */ /* 0x000fc400078ec0ff */
[----:B------:R-:W-:Y:S02]  /*1c10*/  LOP3.LUT R5, R5, 0xffff, RZ, 0xc0, !PT ;  /* 0x0000ffff05057812 */ /* 0x000fe400078ec0ff */
[----:B------:R-:W-:Y:S02]  /*1c20*/  PRMT R11, R4, 0x7772, RZ ;  /* 0x00007772040b7816 */ /* 0x000fe400000000ff */
[----:B------:R-:W-:Y:S02]  /*1c30*/  SEL R8, R8, R3, P2 ;  /* 0x0000000308087207 */ /* 0x000fe40001000000 */
[----:B------:R-:W-:Y:S02]  /*1c40*/  LOP3.LUT R9, R9, 0xffff, RZ, 0xc0, !PT ;  /* 0x0000ffff09097812 */ /* 0x000fe400078ec0ff */
[----:B------:R-:W-:Y:S02]  /*1c50*/  PRMT R21, R7, 0x7772, RZ ;  /* 0x0000777207157816 */ /* 0x000fe400000000ff */
[----:B------:R-:W-:-:S02]  /*1c60*/  PRMT R19, R6, 0x7604, R19 ;  /* 0x0000760406137816 */ /* 0x000fc40000000013 */
[----:B------:R-:W-:Y:S02]  /*1c70*/  PRMT R10, R10, 0x7604, R13 ;  /* 0x000076040a0a7816 */ /* 0x000fe4000000000d */
[----:B------:R-:W-:Y:S02]  /*1c80*/  PRMT R5, R14, 0x7604, R5 ;  /* 0x000076040e057816 */ /* 0x000fe40000000005 */
[-C--:B------:R-:W-:Y:S02]  /*1c90*/  SEL R15, R15, R16.reuse, P2 ;  /* 0x000000100f0f7207 */ /* 0x080fe40001000000 */
[----:B------:R-:W-:Y:S02]  /*1ca0*/  SEL R6, R17, R16, P2 ;  /* 0x0000001011067207 */ /* 0x000fe40001000000 */
[----:B------:R-:W-:Y:S02]  /*1cb0*/  PRMT R4, R4, 0x7773, RZ ;  /* 0x0000777304047816 */ /* 0x000fe400000000ff */
[----:B------:R-:W-:-:S02]  /*1cc0*/  PRMT R20, R7, 0x7773, RZ ;  /* 0x0000777307147816 */ /* 0x000fc400000000ff */
[----:B------:R-:W-:Y:S02]  /*1cd0*/  PRMT R8, R8, 0x7604, R9 ;  /* 0x0000760408087816 */ /* 0x000fe40000000009 */
[-C--:B------:R-:W-:Y:S02]  /*1ce0*/  SEL R11, R11, R16.reuse, P2 ;  /* 0x000000100b0b7207 */ /* 0x080fe40001000000 */
[----:B------:R-:W-:Y:S02]  /*1cf0*/  SEL R14, R21, R16, P2 ;  /* 0x00000010150e7207 */ /* 0x000fe40001000000 */
[----:B------:R-:W-:Y:S02]  /*1d00*/  PRMT R10, R15, 0x7054, R10 ;  /* 0x000070540f0a7816 */ /* 0x000fe4000000000a */
[----:B------:R-:W-:Y:S02]  /*1d10*/  PRMT R6, R6, 0x7054, R5 ;  /* 0x0000705406067816 */ /* 0x000fe40000000005 */
[----:B------:R-:W-:-:S02]  /*1d20*/  PRMT R8, R11, 0x7054, R8 ;  /* 0x000070540b087816 */ /* 0x000fc40000000008 */
[----:B------:R-:W-:Y:S02]  /*1d30*/  PRMT R15, R14, 0x7054, R19 ;  /* 0x000070540e0f7816 */ /* 0x000fe40000000013 */
[-C--:B------:R-:W-:Y:S02]  /*1d40*/  SEL R5, R4, R29.reuse, P2 ;  /* 0x0000001d04057207 */ /* 0x080fe40001000000 */
[-C--:B------:R-:W-:Y:S02]  /*1d50*/  SEL R13, R12, R29.reuse, P2 ;  /* 0x0000001d0c0d7207 */ /* 0x080fe40001000000 */
[-C--:B------:R-:W-:Y:S02]  /*1d60*/  SEL R7, R18, R29.reuse, P2 ;  /* 0x0000001d12077207 */ /* 0x080fe40001000000 */
[----:B------:R-:W-:Y:S02]  /*1d70*/  SEL R20, R20, R29, P2 ;  /* 0x0000001d14147207 */ /* 0x000fe40001000000 */
[----:B------:R-:W-:-:S02]  /*1d80*/  PRMT R12, R5, 0x654, R8 ;  /* 0x00000654050c7816 */ /* 0x000fc40000000008 */
[----:B------:R-:W-:Y:S02]  /*1d90*/  PRMT R13, R13, 0x654, R10 ;  /* 0x000006540d0d7816 */ /* 0x000fe4000000000a */
[----:B------:R-:W-:Y:S02]  /*1da0*/  PRMT R14, R7, 0x654, R6 ;  /* 0x00000654070e7816 */ /* 0x000fe40000000006 */
[----:B------:R-:W-:-:S05]  /*1db0*/  PRMT R15, R20, 0x654, R15 ;  /* 0x00000654140f7816 */ /* 0x000fca000000000f */
[----:B------:R-:W-:Y:S04]  /*1dc0*/  STS.128 [R201+0x7800], R12 ;  /* 0x0078000cc9007388 */ /* 0x000fe80000000c00 */
[----:B------:R-:W1:Y:S04]  /*1dd0*/  LDS.128 R8, [R201+UR8] ;  /* 0x00000008c9087984 */ /* 0x000e680008000c00 */
[----:B------:R-:W2:Y:S01]  /*1de0*/  LDS.128 R4, [R200+UR8] ;  /* 0x00000008c8047984 */ /* 0x000ea20008000c00 */
[C---:B-1----:R-:W-:Y:S02]  /*1df0*/  PRMT R17, R11.reuse, 0x7770, RZ ;  /* 0x000077700b117816 */ /* 0x042fe400000000ff */
[----:B------:R-:W-:-:S02]  /*1e00*/  PRMT R22, R11, 0x7771, RZ ;  /* 0x000077710b167816 */ /* 0x000fc400000000ff */
[C---:B------:R-:W-:Y:S02]  /*1e10*/  PRMT R19, R11.reuse, 0x7772, RZ ;  /* 0x000077720b137816 */ /* 0x040fe400000000ff */
[----:B------:R-:W-:Y:S02]  /*1e20*/  PRMT R20, R11, 0x7773, RZ ;  /* 0x000077730b147816 */ /* 0x000fe400000000ff */
[----:B------:R-:W-:Y:S02]  /*1e30*/  PRMT R11, R10, 0x7770, RZ ;  /* 0x000077700a0b7816 */ /* 0x000fe400000000ff */
[----:B------:R-:W-:Y:S02]  /*1e40*/  PRMT R13, R8, 0x7770, RZ ;  /* 0x00007770080d7816 */ /* 0x000fe400000000ff */
[----:B------:R-:W-:Y:S02]  /*1e50*/  PRMT R23, R9, 0x7770, RZ ;  /* 0x0000777009177816 */ /* 0x000fe400000000ff */
[----:B------:R-:W-:-:S02]  /*1e60*/  PRMT R24, R10, 0x7771, RZ ;  /* 0x000077710a187816 */ /* 0x000fc400000000ff */
[C---:B------:R-:W-:Y:S02]  /*1e70*/  PRMT R21, R10.reuse, 0x7772, RZ ;  /* 0x000077720a157816 */ /* 0x040fe400000000ff */
[----:B------:R-:W-:Y:S02]  /*1e80*/  PRMT R18, R10, 0x7773, RZ ;  /* 0x000077730a127816 */ /* 0x000fe400000000ff */
[C---:B------:R-:W-:Y:S02]  /*1e90*/  PRMT R10, R8.reuse, 0x7771, RZ ;  /* 0x00007771080a7816 */ /* 0x040fe400000000ff */
[C---:B------:R-:W-:Y:S02]  /*1ea0*/  PRMT R15, R8.reuse, 0x7772, RZ ;  /* 0x00007772080f7816 */ /* 0x040fe400000000ff */
[----:B------:R-:W-:Y:S02]  /*1eb0*/  PRMT R12, R8, 0x7773, RZ ;  /* 0x00007773080c7816 */ /* 0x000fe400000000ff */
[----:B------:R-:W-:-:S02]  /*1ec0*/  PRMT R8, R9, 0x7771, RZ ;  /* 0x0000777109087816 */ /* 0x000fc400000000ff */
[-C--:B------:R-:W-:Y:S02]  /*1ed0*/  SEL R11, R11, R2.reuse, P2 ;  /* 0x000000020b0b7207 */ /* 0x080fe40001000000 */
[-C--:B------:R-:W-:Y:S02]  /*1ee0*/  SEL R13, R13, R2.reuse, P2 ;  /* 0x000000020d0d7207 */ /* 0x080fe40001000000 */
[-C--:B------:R-:W-:Y:S02]  /*1ef0*/  SEL R23, R23, R2.reuse, P2 ;  /* 0x0000000217177207 */ /* 0x080fe40001000000 */
[C---:B------:R-:W-:Y:S02]  /*1f00*/  PRMT R25, R9.reuse, 0x7772, RZ ;  /* 0x0000777209197816 */ /* 0x040fe400000000ff */
[----:B------:R-:W-:Y:S02]  /*1f10*/  PRMT R14, R9, 0x7773, RZ ;  /* 0x00007773090e7816 */ /* 0x000fe400000000ff */
[----:B------:R-:W-:-:S02]  /*1f20*/  SEL R17, R17, R2, P2 ;  /* 0x0000000211117207 */ /* 0x000fc40001000000 */
[-C--:B------:R-:W-:Y:S02]  /*1f30*/  SEL R9, R10, R3.reuse, P2 ;  /* 0x000000030a097207 */ /* 0x080fe40001000000 */
[-C--:B------:R-:W-:Y:S02]  /*1f40*/  SEL R10, R8, R3.reuse, P2 ;  /* 0x00000003080a7207 */ /* 0x080fe40001000000 */
[----:B------:R-:W-:Y:S02]  /*1f50*/  SEL R24, R24, R3, P2 ;  /* 0x0000000318187207 */ /* 0x000fe40001000000 */
[----:B------:R-:W-:Y:S02]  /*1f60*/  LOP3.LUT R11, R11, 0xffff, RZ, 0xc0, !PT ;  /* 0x0000ffff0b0b7812 */ /* 0x000fe400078ec0ff */
[----:B------:R-:W-:Y:S02]  /*1f70*/  LOP3.LUT R8, R13, 0xffff, RZ, 0xc0, !PT ;  /* 0x0000ffff0d087812 */ /* 0x000fe400078ec0ff */
[----:B------:R-:W-:-:S02]  /*1f80*/  LOP3.LUT R23, R23, 0xffff, RZ, 0xc0, !PT ;  /* 0x0000ffff17177812 */ /* 0x000fc400078ec0ff */
[----:B------:R-:W-:Y:S02]  /*1f90*/  SEL R22, R22, R3, P2 ;  /* 0x0000000316167207 */ /* 0x000fe40001000000 */
[----:B------:R-:W-:Y:S02]  /*1fa0*/  LOP3.LUT R17, R17, 0xffff, RZ, 0xc0, !PT ;  /* 0x0000ffff11117812 */ /* 0x000fe400078ec0ff */
[----:B------:R-:W-:Y:S02]  /*1fb0*/  PRMT R11, R24, 0x7604, R11 ;  /* 0x00007604180b7816 */ /* 0x000fe4000000000b */
[----:B------:R-:W-:Y:S02]  /*1fc0*/  PRMT R9, R9, 0x7604, R8 ;  /* 0x0000760409097816 */ /* 0x000fe40000000008 */
[----:B------:R-:W-:Y:S02]  /*1fd0*/  PRMT R23, R10, 0x7604, R23 ;  /* 0x000076040a177816 */ /* 0x000fe40000000017 */
[----:B------:R-:W-:-:S02]  /*1fe0*/  PRMT R13, R22, 0x7604, R17 ;  /* 0x00007604160d7816 */ /* 0x000fc40000000011 */
[-C--:B------:R-:W-:Y:S02]  /*1ff0*/  SEL R8, R19, R16.reuse, P2 ;  /* 0x0000001013087207 */ /* 0x080fe40001000000 */
[-C--:B------:R-:W-:Y:S02]  /*2000*/  SEL R10, R21, R16.reuse, P2 ;  /* 0x00000010150a7207 */ /* 0x080fe40001000000 */
[-C--:B------:R-:W-:Y:S02]  /*2010*/  SEL R24, R25, R16.reuse, P2 ;  /* 0x0000001019187207 */ /* 0x080fe40001000000 */
[----:B------:R-:W-:Y:S02]  /*2020*/  SEL R22, R15, R16, P2 ;  /* 0x000000100f167207 */ /* 0x000fe40001000000 */
[----:B------:R-:W-:Y:S02]  /*2030*/  PRMT R19, R24, 0x7054, R23 ;  /* 0x0000705418137816 */ /* 0x000fe40000000017 */
[----:B------:R-:W-:-:S02]  /*2040*/  PRMT R13, R8, 0x7054, R13 ;  /* 0x00007054080d7816 */ /* 0x000fc4000000000d */
[----:B------:R-:W-:Y:S02]  /*2050*/  PRMT R15, R10, 0x7054, R11 ;  /* 0x000070540a0f7816 */ /* 0x000fe4000000000b */
[----:B------:R-:W-:Y:S02]  /*2060*/  PRMT R17, R22, 0x7054, R9 ;  /* 0x0000705416117816 */ /* 0x000fe40000000009 */
[C---:B--2---:R-:W-:Y:S01]  /*2070*/  PRMT R21, R7.reuse, 0x7770, RZ ;  /* 0x0000777007157816 */ /* 0x044fe200000000ff */
[----:B------:R-:W1:Y:S01]  /*2080*/  LDS.128 R8, [R199+UR8] ;  /* 0x00000008c7087984 */ /* 0x000e620008000c00 */
[C---:B------:R-:W-:Y:S02]  /*2090*/  PRMT R30, R7.reuse, 0x7771, RZ ;  /* 0x00007771071e7816 */ /* 0x040fe400000000ff */
[C---:B------:R-:W-:Y:S02]  /*20a0*/  PRMT R23, R7.reuse, 0x7772, RZ ;  /* 0x0000777207177816 */ /* 0x040fe400000000ff */
[----:B------:R-:W-:-:S02]  /*20b0*/  PRMT R28, R7, 0x7773, RZ ;  /* 0x00007773071c7816 */ /* 0x000fc400000000ff */
[----:B------:R-:W-:Y:S02]  /*20c0*/  PRMT R27, R4, 0x7770, RZ ;  /* 0x00007770041b7816 */ /* 0x000fe400000000ff */
[----:B------:R-:W-:Y:S02]  /*20d0*/  PRMT R33, R5, 0x7770, RZ ;  /* 0x0000777005217816 */ /* 0x000fe400000000ff */
[C---:B------:R-:W-:Y:S02]  /*20e0*/  PRMT R7, R6.reuse, 0x7770, RZ ;  /* 0x0000777006077816 */ /* 0x040fe400000000ff */
[C---:B------:R-:W-:Y:S02]  /*20f0*/  PRMT R32, R6.reuse, 0x7771, RZ ;  /* 0x0000777106207816 */ /* 0x040fe400000000ff */
[C---:B------:R-:W-:Y:S02]  /*2100*/  PRMT R25, R6.reuse, 0x7772, RZ ;  /* 0x0000777206197816 */ /* 0x040fe400000000ff */
[----:B------:R-:W-:-:S02]  /*2110*/  PRMT R26, R6, 0x7773, RZ ;  /* 0x00007773061a7816 */ /* 0x000fc400000000ff */
[C---:B------:R-:W-:Y:S02]  /*2120*/  PRMT R6, R4.reuse, 0x7771, RZ ;  /* 0x0000777104067816 */ /* 0x040fe400000000ff */
[C---:B------:R-:W-:Y:S02]  /*2130*/  PRMT R31, R4.reuse, 0x7772, RZ ;  /* 0x00007772041f7816 */ /* 0x040fe400000000ff */
[----:B------:R-:W-:Y:S02]  /*2140*/  PRMT R24, R4, 0x7773, RZ ;  /* 0x0000777304187816 */ /* 0x000fe400000000ff */
[----:B------:R-:W-:Y:S02]  /*2150*/  PRMT R4, R5, 0x7771, RZ ;  /* 0x0000777105047816 */ /* 0x000fe400000000ff */
[-C--:B------:R-:W-:Y:S02]  /*2160*/  SEL R27, R27, R2.reuse, P2 ;  /* 0x000000021b1b7207 */ /* 0x080fe40001000000 */
[----:B------:R-:W-:-:S02]  /*2170*/  SEL R33, R33, R2, P2 ;  /* 0x0000000221217207 */ /* 0x000fc40001000000 */
[-C--:B------:R-:W-:Y:S02]  /*2180*/  SEL R7, R7, R2.reuse, P2 ;  /* 0x0000000207077207 */ /* 0x080fe40001000000 */
[----:B------:R-:W-:Y:S02]  /*2190*/  SEL R21, R21, R2, P2 ;  /* 0x0000000215157207 */ /* 0x000fe40001000000 */
[-C--:B------:R-:W-:Y:S02]  /*21a0*/  SEL R6, R6, R3.reuse, P2 ;  /* 0x0000000306067207 */ /* 0x080fe40001000000 */
[----:B------:R-:W-:Y:S02]  /*21b0*/  SEL R4, R4, R3, P2 ;  /* 0x0000000304047207 */ /* 0x000fe40001000000 */
[----:B------:R-:W-:Y:S02]  /*21c0*/  LOP3.LUT R27, R27, 0xffff, RZ, 0xc0, !PT ;  /* 0x0000ffff1b1b7812 */ /* 0x000fe400078ec0ff */
[----:B------:R-:W-:-:S02]  /*21d0*/  LOP3.LUT R33, R33, 0xffff, RZ, 0xc0, !PT ;  /* 0x0000ffff21217812 */ /* 0x000fc400078ec0ff */
[-C--:B------:R-:W-:Y:S02]  /*21e0*/  SEL R32, R32, R3.reuse, P2 ;  /* 0x0000000320207207 */ /* 0x080fe40001000000 */
[----:B------:R-:W-:Y:S02]  /*21f0*/  LOP3.LUT R7, R7, 0xffff, RZ, 0xc0, !PT ;  /* 0x0000ffff07077812 */ /* 0x000fe400078ec0ff */
[----:B------:R-:W-:Y:S02]  /*2200*/  SEL R30, R30, R3, P2 ;  /* 0x000000031e1e7207 */ /* 0x000fe40001000000 */
[----:B------:R-:W-:Y:S02]  /*2210*/  LOP3.LUT R21, R21, 0xffff, RZ, 0xc0, !PT ;  /* 0x0000ffff15157812 */ /* 0x000fe400078ec0ff */
[----:B------:R-:W-:Y:S02]  /*2220*/  PRMT R27, R6, 0x7604, R27 ;  /* 0x00007604061b7816 */ /* 0x000fe4000000001b */
[----:B------:R-:W-:-:S02]  /*2230*/  PRMT R33, R4, 0x7604, R33 ;  /* 0x0000760404217816 */ /* 0x000fc40000000021 */
[----:B------:R-:W-:Y:S02]  /*2240*/  PRMT R7, R32, 0x7604, R7 ;  /* 0x0000760420077816 */ /* 0x000fe40000000007 */
[-C--:B------:R-:W-:Y:S02]  /*2250*/  SEL R4, R23, R16.reuse, P2 ;  /* 0x0000001017047207 */ /* 0x080fe40001000000 */
[----:B------:R-:W-:Y:S02]  /*2260*/  SEL R6, R25, R16, P2 ;  /* 0x0000001019067207 */ /* 0x000fe40001000000 */
[----:B------:R-:W-:Y:S02]  /*2270*/  PRMT R21, R30, 0x7604, R21 ;  /* 0x000076041e157816 */ /* 0x000fe40000000015 */
[C---:B------:R-:W-:Y:S02]  /*2280*/  PRMT R35, R5.reuse, 0x7772, RZ ;  /* 0x0000777205237816 */ /* 0x040fe400000000ff */
[----:B------:R-:W-:-:S02]  /*2290*/  PRMT R22, R5, 0x7773, RZ ;  /* 0x0000777305167816 */ /* 0x000fc400000000ff */
[----:B------:R-:W-:Y:S02]  /*22a0*/  PRMT R21, R4, 0x7054, R21 ;  /* 0x0000705404157816 */ /* 0x000fe40000000015 */
[----:B------:R-:W-:Y:S02]  /*22b0*/  PRMT R23, R6, 0x7054, R7 ;  /* 0x0000705406177816 */ /* 0x000fe40000000007 */
[----:B------:R-:W2:Y:S01]  /*22c0*/  LDS.128 R4, [R198+UR8] ;  /* 0x00000008c6047984 */ /* 0x000ea20008000c00 */
[-C--:B------:R-:W-:Y:S01]  /*22d0*/  SEL R30, R31, R16.reuse, P2 ;  /* 0x000000101f1e7207 */ /* 0x080fe20001000000 */
[----:B------:R-:W-:Y:S01]  /*22e0*/  ULEA UR8, UR4, 0x1800, 0xd ;  /* 0x0000180004087891 */ /* 0x000fe2000f8e683f */
[----:B------:R-:W-:Y:S02]  /*22f0*/  SEL R32, R35, R16, P2 ;  /* 0x0000001023207207 */ /* 0x000fe40001000000 */
[----:B------:R-:W-:Y:S02]  /*2300*/  PRMT R25, R30, 0x7054, R27 ;  /* 0x000070541e197816 */ /* 0x000fe4000000001b */
[----:B------:R-:W-:-:S02]  /*2310*/  PRMT R27, R32, 0x7054, R33 ;  /* 0x00007054201b7816 */ /* 0x000fc40000000021 */
[C---:B-1----:R-:W-:Y:S02]  /*2320*/  PRMT R31, R11.reuse, 0x7770, RZ ;  /* 0x000077700b1f7816 */ /* 0x042fe400000000ff */
[C---:B------:R-:W-:Y:S02]  /*2330*/  PRMT R30, R11.reuse, 0x7771, RZ ;  /* 0x000077710b1e7816 */ /* 0x040fe400000000ff */
[C---:B------:R-:W-:Y:S02]  /*2340*/  PRMT R33, R11.reuse, 0x7772, RZ ;  /* 0x000077720b217816 */ /* 0x040fe400000000ff */
[----:B------:R-:W-:Y:S02]  /*2350*/  PRMT R32, R11, 0x7773, RZ ;  /* 0x000077730b207816 */ /* 0x000fe400000000ff */
[----:B------:R-:W-:Y:S02]  /*2360*/  PRMT R11, R10, 0x7770, RZ ;  /* 0x000077700a0b7816 */ /* 0x000fe400000000ff */
[----:B------:R-:W-:-:S02]  /*2370*/  PRMT R169, R9, 0x7770, RZ ;  /* 0x0000777009a97816 */ /* 0x000fc400000000ff */
[----:B------:R-:W-:Y:S02]  /*2380*/  PRMT R34, R10, 0x7771, RZ ;  /* 0x000077710a227816 */ /* 0x000fe400000000ff */
[C---:B------:R-:W-:Y:S02]  /*2390*/  PRMT R165, R8.reuse, 0x7770, RZ ;  /* 0x0000777008a57816 */ /* 0x040fe400000000ff */
[C---:B------:R-:W-:Y:S02]  /*23a0*/  PRMT R164, R8.reuse, 0x7771, RZ ;  /* 0x0000777108a47816 */ /* 0x040fe400000000ff */
[C---:B------:R-:W-:Y:S02]  /*23b0*/  PRMT R167, R8.reuse, 0x7772, RZ ;  /* 0x0000777208a77816 */ /* 0x040fe400000000ff */
[----:B------:R-:W-:Y:S02]  /*23c0*/  PRMT R166, R8, 0x7773, RZ ;  /* 0x0000777308a67816 */ /* 0x000fe400000000ff */
[----:B------:R-:W-:-:S02]  /*23d0*/  SEL R11, R11, R2, P2 ;  /* 0x000000020b0b7207 */ /* 0x000fc40001000000 */
[----:B------:R-:W-:Y:S02]  /*23e0*/  PRMT R8, R9, 0x7771, RZ ;  /* 0x0000777109087816 */ /* 0x000fe400000000ff */
[-C--:B------:R-:W-:Y:S02]  /*23f0*/  SEL R169, R169, R2.reuse, P2 ;  /* 0x00000002a9a97207 */ /* 0x080fe40001000000 */
[----:B------:R-:W-:Y:S02]  /*2400*/  SEL R34, R34, R3, P2 ;  /* 0x0000000322227207 */ /* 0x000fe40001000000 */
[----:B------:R-:W-:Y:S02]  /*2410*/  SEL R165, R165, R2, P2 ;  /* 0x00000002a5a57207 */ /* 0x000fe40001000000 */
[----:B------:R-:W-:Y:S02]  /*2420*/  LOP3.LUT R11, R11, 0xffff, RZ, 0xc0, !PT ;  /* 0x0000ffff0b0b7812 */ /* 0x000fe400078ec0ff */
[----:B------:R-:W-:-:S02]  /*2430*/  PRMT R171, R9, 0x7772, RZ ;  /* 0x0000777209ab7816 */ /* 0x000fc400000000ff */
[-C--:B------:R-:W-:Y:S02]  /*2440*/  SEL R8, R8, R3.reuse, P2 ;  /* 0x0000000308087207 */ /* 0x080fe40001000000 */
[----:B------:R-:W-:Y:S02]  /*2450*/  LOP3.LUT R169, R169, 0xffff, RZ, 0xc0, !PT ;  /* 0x0000ffffa9a97812 */ /* 0x000fe400078ec0ff */
[----:B------:R-:W-:Y:S02]  /*2460*/  PRMT R35, R10, 0x7772, RZ ;  /* 0x000077720a237816 */ /* 0x000fe400000000ff */
[----:B------:R-:W-:Y:S02]  /*2470*/  SEL R164, R164, R3, P2 ;  /* 0x00000003a4a47207 */ /* 0x000fe40001000000 */
[----:B------:R-:W-:Y:S02]  /*2480*/  LOP3.LUT R165, R165, 0xffff, RZ, 0xc0, !PT ;  /* 0x0000ffffa5a57812 */ /* 0x000fe400078ec0ff */
[----:B------:R-:W-:-:S02]  /*2490*/  PRMT R11, R34, 0x7604, R11 ;  /* 0x00007604220b7816 */ /* 0x000fc4000000000b */
[----:B------:R-:W-:Y:S02]  /*24a0*/  PRMT R169, R8, 0x7604, R169 ;  /* 0x0000760408a97816 */ /* 0x000fe400000000a9 */
[-C--:B------:R-:W-:Y:S02]  /*24b0*/  SEL R34, R171, R16.reuse, P2 ;  /* 0x00000010ab227207 */ /* 0x080fe40001000000 */
[----:B------:R-:W-:Y:S02]  /*24c0*/  PRMT R164, R164, 0x7604, R165 ;  /* 0x00007604a4a47816 */ /* 0x000fe400000000a5 */
[----:B------:R-:W-:Y:S02]  /*24d0*/  SEL R8, R35, R16, P2 ;  /* 0x0000001023087207 */ /* 0x000fe40001000000 */
[----:B------:R-:W-:Y:S02]  /*24e0*/  PRMT R34, R34, 0x7054, R169 ;  /* 0x0000705422227816 */ /* 0x000fe400000000a9 */
[----:B--2---:R-:W-:-:S02]  /*24f0*/  PRMT R35, R7, 0x7770, RZ ;  /* 0x0000777007237816 */ /* 0x004fc400000000ff */
[C---:B------:R-:W-:Y:S02]  /*2500*/  PRMT R170, R7.reuse, 0x7771, RZ ;  /* 0x0000777107aa7816 */ /* 0x040fe400000000ff */
[C---:B------:R-:W-:Y:S02]  /*2510*/  PRMT R165, R7.reuse, 0x7772, RZ ;  /* 0x0000777207a57816 */ /* 0x040fe400000000ff */
[----:B------:R-:W-:Y:S02]  /*2520*/  PRMT R172, R7, 0x7773, RZ ;  /* 0x0000777307ac7816 */ /* 0x000fe400000000ff */
[----:B------:R-:W-:Y:S02]  /*2530*/  PRMT R7, R6, 0x7770, RZ ;  /* 0x0000777006077816 */ /* 0x000fe400000000ff */
[----:B------:R-:W-:Y:S02]  /*2540*/  PRMT R169, R4, 0x7770, RZ ;  /* 0x0000777004a97816 */ /* 0x000fe400000000ff */
[----:B------:R-:W-:-:S02]  /*2550*/  SEL R31, R31, R2, P2 ;  /* 0x000000021f1f7207 */ /* 0x000fc40001000000 */
[----:B------:R-:W-:Y:S02]  /*2560*/  SEL R167, R167, R16, P2 ;  /* 0x00000010a7a77207 */ /* 0x000fe40001000000 */
[----:B------:R-:W-:Y:S02]  /*2570*/  PRMT R174, R6, 0x7771, RZ ;  /* 0x0000777106ae7816 */ /* 0x000fe400000000ff */
[----:B------:R-:W-:Y:S02]  /*2580*/  PRMT R186, R4, 0x7771, RZ ;  /* 0x0000777104ba7816 */ /* 0x000fe400000000ff */
[-C--:B------:R-:W-:Y:S02]  /*2590*/  SEL R35, R35, R2.reuse, P2 ;  /* 0x0000000223237207 */ /* 0x080fe40001000000 */
[-C--:B------:R-:W-:Y:S02]  /*25a0*/  SEL R7, R7, R2.reuse, P2 ;  /* 0x0000000207077207 */ /* 0x080fe40001000000 */
[----:B------:R-:W-:-:S02]  /*25b0*/  SEL R169, R169, R2, P2 ;  /* 0x00000002a9a97207 */ /* 0x000fc40001000000 */
[----:B------:R-:W-:Y:S02]  /*25c0*/  @P2 PRMT R2, R5, 0x7770, RZ ;  /* 0x0000777005022816 */ /* 0x000fe400000000ff */
[----:B------:R-:W-:Y:S02]  /*25d0*/  PRMT R10, R10, 0x7773, RZ ;  /* 0x000077730a0a7816 */ /* 0x000fe400000000ff */
[----:B------:R-:W-:Y:S02]  /*25e0*/  SEL R30, R30, R3, P2 ;  /* 0x000000031e1e7207 */ /* 0x000fe40001000000 */
[----:B------:R-:W-:Y:S02]  /*25f0*/  LOP3.LUT R31, R31, 0xffff, RZ, 0xc0, !PT ;  /* 0x0000ffff1f1f7812 */ /* 0x000fe400078ec0ff */
[----:B------:R-:W-:Y:S02]  /*2600*/  PRMT R164, R167, 0x7054, R164 ;  /* 0x00007054a7a47816 */ /* 0x000fe400000000a4 */
[----:B------:R-:W-:-:S02]  /*2610*/  PRMT R167, R6, 0x7772, RZ ;  /* 0x0000777206a77816 */ /* 0x000fc400000000ff */
[----:B------:R-:W-:Y:S02]  /*2620*/  PRMT R171, R4, 0x7772, RZ ;  /* 0x0000777204ab7816 */ /* 0x000fe400000000ff */
[-C--:B------:R-:W-:Y:S02]  /*2630*/  SEL R170, R170, R3.reuse, P2 ;  /* 0x00000003aaaa7207 */ /* 0x080fe40001000000 */
[-C--:B------:R-:W-:Y:S02]  /*2640*/  SEL R174, R174, R3.reuse, P2 ;  /* 0x00000003aeae7207 */ /* 0x080fe40001000000 */
[----:B------:R-:W-:Y:S02]  /*2650*/  SEL R186, R186, R3, P2 ;  /* 0x00000003baba7207 */ /* 0x000fe40001000000 */
[----:B------:R-:W-:Y:S02]  /*2660*/  PRMT R206, R4, 0x7773, RZ ;  /* 0x0000777304ce7816 */ /* 0x000fe400000000ff */
[----:B------:R-:W-:-:S02]  /*2670*/  @P2 PRMT R3, R5, 0x7771, RZ ;  /* 0x0000777105032816 */ /* 0x000fc400000000ff */
[----:B------:R-:W-:Y:S02]  /*2680*/  LOP3.LUT R35, R35, 0xffff, RZ, 0xc0, !PT ;  /* 0x0000ffff23237812 */ /* 0x000fe400078ec0ff */
[----:B------:R-:W-:Y:S02]  /*2690*/  LOP3.LUT R7, R7, 0xffff, RZ, 0xc0, !PT ;  /* 0x0000ffff07077812 */ /* 0x000fe400078ec0ff */
[----:B------:R-:W-:Y:S02]  /*26a0*/  LOP3.LUT R169, R169, 0xffff, RZ, 0xc0, !PT ;  /* 0x0000ffffa9a97812 */ /* 0x000fe400078ec0ff */
[----:B------:R-:W-:Y:S02]  /*26b0*/  LOP3.LUT R2, R2, 0xffff, RZ, 0xc0, !PT ;  /* 0x0000ffff02027812 */ /* 0x000fe400078ec0ff */
[----:B------:R-:W-:Y:S02]  /*26c0*/  PRMT R8, R8, 0x7054, R11 ;  /* 0x0000705408087816 */ /* 0x000fe4000000000b */
[----:B------:R-:W-:-:S02]  /*26d0*/  PRMT R184, R6, 0x7773, RZ ;  /* 0x0000777306b87816 */ /* 0x000fc400000000ff */
[-C--:B------:R-:W-:Y:S02]  /*26e0*/  SEL R4, R12, R29.reuse, P2 ;  /* 0x0000001d0c047207 */ /* 0x080fe40001000000 */
[----:B------:R-:W-:Y:S02]  /*26f0*/  PRMT R30, R30, 0x7604, R31 ;  /* 0x000076041e1e7816 */ /* 0x000fe4000000001f */
[----:B------:R-:W-:Y:S02]  /*2700*/  SEL R33, R33, R16, P2 ;  /* 0x0000001021217207 */ /* 0x000fe40001000000 */
[-C--:B------:R-:W-:Y:S02]  /*2710*/  SEL R6, R18, R29.reuse, P2 ;  /* 0x0000001d12067207 */ /* 0x080fe40001000000 */
[-C--:B------:R-:W-:Y:S02]  /*2720*/  SEL R12, R24, R29.reuse, P2 ;  /* 0x0000001d180c7207 */ /* 0x080fe40001000000 */
[----:B------:R-:W-:-:S02]  /*2730*/  SEL R11, R10, R29, P2 ;  /* 0x0000001d0a0b7207 */ /* 0x000fc40001000000 */
[----:B------:R-:W-:Y:S02]  /*2740*/  PRMT R168, R9, 0x7773, RZ ;  /* 0x0000777309a87816 */ /* 0x000fe400000000ff */
[-C--:B------:R-:W-:Y:S02]  /*2750*/  SEL R10, R165, R16.reuse, P2 ;  /* 0x00000010a50a7207 */ /* 0x080fe40001000000 */
[-C--:B------:R-:W-:Y:S02]  /*2760*/  SEL R18, R167, R16.reuse, P2 ;  /* 0x00000010a7127207 */ /* 0x080fe40001000000 */
[----:B------:R-:W-:Y:S02]  /*2770*/  SEL R24, R171, R16, P2 ;  /* 0x00000010ab187207 */ /* 0x000fe40001000000 */
[----:B------:R-:W-:Y:S02]  /*2780*/  @P2 PRMT R16, R5, 0x7772, RZ ;  /* 0x0000777205102816 */ /* 0x000fe400000000ff */
[----:B------:R-:W-:-:S02]  /*2790*/  PRMT R35, R170, 0x7604, R35 ;  /* 0x00007604aa237816 */ /* 0x000fc40000000023 */
[----:B------:R-:W-:Y:S02]  /*27a0*/  PRMT R7, R174, 0x7604, R7 ;  /* 0x00007604ae077816 */ /* 0x000fe40000000007 */
[----:B------:R-:W-:Y:S02]  /*27b0*/  PRMT R169, R186, 0x7604, R169 ;  /* 0x00007604baa97816 */ /* 0x000fe400000000a9 */
[----:B------:R-:W-:Y:S02]  /*27c0*/  PRMT R3, R3, 0x7604, R2 ;  /* 0x0000760403037816 */ /* 0x000fe40000000002 */
[-C--:B------:R-:W-:Y:S02]  /*27d0*/  SEL R20, R20, R29.reuse, P2 ;  /* 0x0000001d14147207 */ /* 0x080fe40001000000 */
[----:B------:R-:W-:Y:S02]  /*27e0*/  SEL R14, R14, R29, P2 ;  /* 0x0000001d0e0e7207 */ /* 0x000fe40001000000 */
[----:B------:R-:W-:-:S02]  /*27f0*/  PRMT R30, R33, 0x7054, R30 ;  /* 0x00007054211e7816 */ /* 0x000fc4000000001e */
[-C--:B------:R-:W-:Y:S02]  /*2800*/  SEL R28, R28, R29.reuse, P2 ;  /* 0x0000001d1c1c7207 */ /* 0x080fe40001000000 */
[-C--:B------:R-:W-:Y:S02]  /*2810*/  SEL R26, R26, R29.reuse, P2 ;  /* 0x0000001d1a1a7207 */ /* 0x080fe40001000000 */
[-C--:B------:R-:W-:Y:S02]  /*2820*/  SEL R22, R22, R29.reuse, P2 ;  /* 0x0000001d16167207 */ /* 0x080fe40001000000 */
[-C--:B------:R-:W-:Y:S02]  /*2830*/  SEL R9, R32, R29.reuse, P2 ;  /* 0x0000001d20097207 */ /* 0x080fe40001000000 */
[-C--:B------:R-:W-:Y:S02]  /*2840*/  SEL R31, R166, R29.reuse, P2 ;  /* 0x0000001da61f7207 */ /* 0x080fe40001000000 */
[----:B------:R-:W-:-:S02]  /*2850*/  SEL R33, R168, R29, P2 ;  /* 0x0000001da8217207 */ /* 0x000fc40001000000 */
[-C--:B------:R-:W-:Y:S02]  /*2860*/  SEL R165, R172, R29.reuse, P2 ;  /* 0x0000001daca57207 */ /* 0x080fe40001000000 */
[-C--:B------:R-:W-:Y:S02]  /*2870*/  SEL R167, R184, R29.reuse, P2 ;  /* 0x0000001db8a77207 */ /* 0x080fe40001000000 */
[----:B------:R-:W-:Y:S02]  /*2880*/  SEL R171, R206, R29, P2 ;  /* 0x0000001dceab7207 */ /* 0x000fe40001000000 */
[----:B------:R-:W-:Y:S02]  /*2890*/  @P2 PRMT R29, R5, 0x7773, RZ ;  /* 0x00007773051d2816 */ /* 0x000fe400000000ff */
[----:B------:R-:W-:Y:S02]  /*28a0*/  PRMT R10, R10, 0x7054, R35 ;  /* 0x000070540a0a7816 */ /* 0x000fe40000000023 */
[----:B------:R-:W-:-:S02]  /*28b0*/  PRMT R2, R18, 0x7054, R7 ;  /* 0x0000705412027816 */ /* 0x000fc40000000007 */
[----:B------:R-:W-:Y:S02]  /*28c0*/  PRMT R24, R24, 0x7054, R169 ;  /* 0x0000705418187816 */ /* 0x000fe400000000a9 */
[----:B------:R-:W-:Y:S02]  /*28d0*/  PRMT R32, R16, 0x7054, R3 ;  /* 0x0000705410207816 */ /* 0x000fe40000000003 */
[----:B------:R-:W-:Y:S02]  /*28e0*/  PRMT R7, R20, 0x654, R13 ;  /* 0x0000065414077816 */ /* 0x000fe4000000000d */
[----:B------:R-:W-:Y:S02]  /*28f0*/  PRMT R6, R6, 0x654, R15 ;  /* 0x0000065406067816 */ /* 0x000fe4000000000f */
[----:B------:R-:W-:Y:S02]  /*2900*/  PRMT R4, R4, 0x654, R17 ;  /* 0x0000065404047816 */ /* 0x000fe40000000011 */
[----:B------:R-:W-:-:S02]  /*2910*/  PRMT R5, R14, 0x654, R19 ;  /* 0x000006540e057816 */ /* 0x000fc40000000013 */
[----:B------:R-:W-:Y:S02]  /*2920*/  PRMT R15, R28, 0x654, R21 ;  /* 0x000006541c0f7816 */ /* 0x000fe40000000015 */
[----:B------:R-:W-:Y:S01]  /*2930*/  PRMT R14, R26, 0x654, R23 ;  /* 0x000006541a0e7816 */ /* 0x000fe20000000017 */
[----:B------:R-:W-:Y:S01]  /*2940*/  STS.128 [R201+0x8000], R4 ;  /* 0x00800004c9007388 */ /* 0x000fe20000000c00 */
[----:B------:R-:W-:Y:S02]  /*2950*/  PRMT R12, R12, 0x654, R25 ;  /* 0x000006540c0c7816 */ /* 0x000fe40000000019 */
[----:B------:R-:W-:Y:S02]  /*2960*/  PRMT R13, R22, 0x654, R27 ;  /* 0x00000654160d7816 */ /* 0x000fe4000000001b */
[----:B------:R-:W-:Y:S02]  /*2970*/  PRMT R19, R9, 0x654, R30 ;  /* 0x0000065409137816 */ /* 0x000fe4000000001e */
[----:B------:R-:W-:Y:S01]  /*2980*/  PRMT R18, R11, 0x654, R8 ;  /* 0x000006540b127816 */ /* 0x000fe20000000008 */
[----:B------:R-:W-:Y:S01]  /*2990*/  STS.128 [R200+0x8000], R12 ;  /* 0x0080000cc8007388 */ /* 0x000fe20000000c00 */
[----:B------:R-:W-:-:S02]  /*29a0*/  PRMT R16, R31, 0x654, R164 ;  /* 0x000006541f107816 */ /* 0x000fc400000000a4 */
[----:B------:R-:W-:Y:S02]  /*29b0*/  PRMT R17, R33, 0x654, R34 ;  /* 0x0000065421117816 */ /* 0x000fe40000000022 */
[----:B------:R-:W-:Y:S02]  /*29c0*/  PRMT R31, R165, 0x654, R10 ;  /* 0x00000654a51f7816 */ /* 0x000fe4000000000a */
[----:B------:R-:W-:Y:S01]  /*29d0*/  PRMT R30, R167, 0x654, R2 ;  /* 0x00000654a71e7816 */ /* 0x000fe20000000002 */
[----:B------:R-:W-:Y:S01]  /*29e0*/  STS.128 [R199+0x8000], R16 ;  /* 0x00800010c7007388 */ /* 0x000fe20000000c00 */
[----:B------:R-:W-:Y:S02]  /*29f0*/  PRMT R28, R171, 0x654, R24 ;  /* 0x00000654ab1c7816 */ /* 0x000fe40000000018 */
[----:B------:R-:W-:Y:S02]  /*2a00*/  PRMT R29, R29, 0x654, R32 ;  /* 0x000006541d1d7816 */ /* 0x000fe40000000020 */
[----:B------:R-:W-:Y:S01]  /*2a10*/  ISETP.LE.AND P2, PT, R196, UR6, PT ;  /* 0x00000006c4007c0c */ /* 0x000fe2000bf43270 */
[----:B------:R-:W-:-:S02]  /*2a20*/  UIADD3 UR6, UR6, 0x1, URZ ;  /* 0x0000000106067890 */ /* 0x000fc4000fffe03f */
[----:B------:R-:W-:Y:S04]  /*2a30*/  STS.128 [R198+0x8000], R28 ;  /* 0x0080001cc6007388 */ /* 0x000fe80000000c00 */
[----:B------:R-:W-:Y:S06]  /*2a40*/  BAR.SYNC.DEFER_BLOCKING 0x0 ;  /* 0x0000000000007b1d */ /* 0x000fec0000010000 */
[----:B------:R-:W1:Y:S04]  /*2a50*/  LDSM.16.M88.4 R8, [R195+0x7800] ;  /* 0x00780000c308783b */ /* 0x000e680000000200 */
[----:B------:R-:W2:Y:S04]  /*2a60*/  LDSM.16.M88.4 R32, [R194+0x8000] ;  /* 0x00800000c220783b */ /* 0x000ea80000000200 */
[----:B------:R-:W3:Y:S04]  /*2a70*/  LDSM.16.M88.4 R20, [R194+0x8800] ;  /* 0x00880000c214783b */ /* 0x000ee80000000200 */
[----:B------:R-:W4:Y:S04]  /*2a80*/  LDSM.16.M88.4 R24, [R194+0x9000] ;  /* 0x00900000c218783b */ /* 0x000f280000000200 */
[----:B------:R-:W3:Y:S04]  /*2a90*/  LDSM.16.M88.4 R28, [R194+0x9800] ;  /* 0x00980000c21c783b */ /* 0x000ee80000000200 */
[----:B------:R-:W4:Y:S04]  /*2aa0*/  LDSM.16.M88.4 R4, [R195+0x7a00] ;  /* 0x007a0000c304783b */ /* 0x000f280000000200 */
[----:B------:R-:W4:Y:S04]  /*2ab0*/  LDSM.16.M88.4 R12, [R195+0x7c00] ;  /* 0x007c0000c30c783b */ /* 0x000f280000000200 */
[----:B------:R-:W4:Y:S01]  /*2ac0*/  LDSM.16.M88.4 R16, [R195+0x7e00] ;  /* 0x007e0000c310783b */ /* 0x000f220000000200 */
[----:B-1----:R-:W-:-:S02]  /*2ad0*/  PRMT R184, RZ, 0x5140, R8 ;  /* 0x00005140ffb87816 */ /* 0x002fc40000000008 */
[----:B------:R-:W-:Y:S02]  /*2ae0*/  PRMT R186, RZ, 0x7362, R8 ;  /* 0x00007362ffba7816 */ /* 0x000fe40000000008 */
[--C-:B------:R-:W-:Y:S02]  /*2af0*/  PRMT R185, RZ, 0x5140, R9.reuse ;  /* 0x00005140ffb97816 */ /* 0x100fe40000000009 */
[----:B------:R-:W-:Y:S02]  /*2b00*/  PRMT R187, RZ, 0x7362, R9 ;  /* 0x00007362ffbb7816 */ /* 0x000fe40000000009 */
[--C-:B--2---:R-:W-:Y:S02]  /*2b10*/  PRMT R174, RZ, 0x5140, R32.reuse ;  /* 0x00005140ffae7816 */ /* 0x104fe40000000020 */
[----:B------:R-:W-:Y:S02]  /*2b20*/  PRMT R175, RZ, 0x7362, R32 ;  /* 0x00007362ffaf7816 */ /* 0x000fe40000000020 */
[----:B------:R-:W-:-:S02]  /*2b30*/  PRMT R172, RZ, 0x5140, R34 ;  /* 0x00005140ffac7816 */ /* 0x000fc40000000022 */
[----:B------:R-:W-:Y:S02]  /*2b40*/  PRMT R173, RZ, 0x7362, R34 ;  /* 0x00007362ffad7816 */ /* 0x000fe40000000022 */
[--C-:B---3--:R-:W-:Y:S01]  /*2b50*/  PRMT R170, RZ, 0x5140, R20.reuse ;  /* 0x00005140ffaa7816 */ /* 0x108fe20000000014 */
[C---:B------:R-:W-:Y:S01]  /*2b60*/  HMMA.16816.F32 R56, R184.reuse, R174, R56 ;  /* 0x000000aeb838723c */ /* 0x040fe20000001838 */
[----:B------:R-:W-:Y:S02]  /*2b70*/  PRMT R171, RZ, 0x7362, R20 ;  /* 0x00007362ffab7816 */ /* 0x000fe40000000014 */
[--C-:B------:R-:W-:Y:S02]  /*2b80*/  PRMT R168, RZ, 0x5140, R22.reuse ;  /* 0x00005140ffa87816 */ /* 0x100fe40000000016 */
[----:B------:R-:W-:Y:S02]  /*2b90*/  PRMT R169, RZ, 0x7362, R22 ;  /* 0x00007362ffa97816 */ /* 0x000fe40000000016 */
[--C-:B----4-:R-:W-:Y:S01]  /*2ba0*/  PRMT R166, RZ, 0x5140, R24.reuse ;  /* 0x00005140ffa67816 */ /* 0x110fe20000000018 */
[----:B------:R-:W-:Y:S01]  /*2bb0*/  HMMA.16816.F32 R36, R184, R172, R36 ;  /* 0x000000acb824723c */ /* 0x000fe20000001824 */
[----:B------:R-:W-:-:S02]  /*2bc0*/  PRMT R167, RZ, 0x7362, R24 ;  /* 0x00007362ffa77816 */ /* 0x000fc40000000018 */
[--C-:B------:R-:W-:Y:S02]  /*2bd0*/  PRMT R164, RZ, 0x5140, R26.reuse ;  /* 0x00005140ffa47816 */ /* 0x100fe4000000001a */
[----:B------:R-:W-:Y:S02]  /*2be0*/  PRMT R165, RZ, 0x7362, R26 ;  /* 0x00007362ffa57816 */ /* 0x000fe4000000001a */
[--C-:B------:R-:W-:Y:S01]  /*2bf0*/  PRMT R8, RZ, 0x5140, R28.reuse ;  /* 0x00005140ff087816 */ /* 0x100fe2000000001c */
[----:B------:R-:W-:Y:S01]  /*2c00*/  HMMA.16816.F32 R40, R184, R170, R40 ;  /* 0x000000aab828723c */ /* 0x000fe20000001828 */
[----:B------:R-:W-:Y:S02]  /*2c10*/  PRMT R9, RZ, 0x7362, R28 ;  /* 0x00007362ff097816 */ /* 0x000fe4000000001c */
[--C-:B------:R-:W-:Y:S02]  /*2c20*/  PRMT R2, RZ, 0x5140, R30.reuse ;  /* 0x00005140ff027816 */ /* 0x100fe4000000001e */
[----:B------:R-:W-:-:S02]  /*2c30*/  PRMT R3, RZ, 0x7362, R30 ;  /* 0x00007362ff037816 */ /* 0x000fc4000000001e */
[----:B------:R-:W-:Y:S01]  /*2c40*/  PRMT R32, RZ, 0x5140, R33 ;  /* 0x00005140ff207816 */ /* 0x000fe20000000021 */
[C---:B------:R-:W-:Y:S01]  /*2c50*/  HMMA.16816.F32 R44, R184.reuse, R168, R44 ;  /* 0x000000a8b82c723c */ /* 0x040fe2000000182c */
[----:B------:R-:W-:Y:S02]  /*2c60*/  PRMT R34, RZ, 0x5140, R35 ;  /* 0x00005140ff227816 */ /* 0x000fe40000000023 */
[----:B------:R-:W-:Y:S02]  /*2c70*/  PRMT R20, RZ, 0x5140, R21 ;  /* 0x00005140ff147816 */ /* 0x000fe40000000015 */
[----:B------:R-:W-:Y:S02]  /*2c80*/  PRMT R22, RZ, 0x5140, R23 ;  /* 0x00005140ff167816 */ /* 0x000fe40000000017 */
[----:B------:R-:W-:Y:S01]  /*2c90*/  PRMT R24, RZ, 0x5140, R25 ;  /* 0x00005140ff187816 */ /* 0x000fe20000000019 */
[----:B------:R-:W-:Y:S01]  /*2ca0*/  HMMA.16816.F32 R48, R184, R166, R48 ;  /* 0x000000a6b830723c */ /* 0x000fe20000001830 */
[----:B------:R-:W-:-:S02]  /*2cb0*/  PRMT R26, RZ, 0x5140, R27 ;  /* 0x00005140ff1a7816 */ /* 0x000fc4000000001b */
[----:B------:R-:W-:Y:S02]  /*2cc0*/  PRMT R28, RZ, 0x5140, R29 ;  /* 0x00005140ff1c7816 */ /* 0x000fe4000000001d */
[----:B------:R-:W-:Y:S02]  /*2cd0*/  PRMT R30, RZ, 0x5140, R31 ;  /* 0x00005140ff1e7816 */ /* 0x000fe4000000001f */
[----:B------:R-:W-:Y:S01]  /*2ce0*/  PRMT R33, RZ, 0x7362, R33 ;  /* 0x00007362ff217816 */ /* 0x000fe20000000021 */
[----:B------:R-:W-:Y:S01]  /*2cf0*/  HMMA.16816.F32 R52, R184, R164, R52 ;  /* 0x000000a4b834723c */ /* 0x000fe20000001834 */
[----:B------:R-:W-:Y:S02]  /*2d00*/  PRMT R35, RZ, 0x7362, R35 ;  /* 0x00007362ff237816 */ /* 0x000fe40000000023 */
[----:B------:R-:W-:Y:S02]  /*2d10*/  PRMT R21, RZ, 0x7362, R21 ;  /* 0x00007362ff157816 */ /* 0x000fe40000000015 */
[----:B------:R-:W-:-:S02]  /*2d20*/  PRMT R23, RZ, 0x7362, R23 ;  /* 0x00007362ff177816 */ /* 0x000fc40000000017 */
[----:B------:R-:W-:Y:S01]  /*2d30*/  PRMT R25, RZ, 0x7362, R25 ;  /* 0x00007362ff197816 */ /* 0x000fe20000000019 */
[----:B------:R-:W-:Y:S01]  /*2d40*/  HMMA.16816.F32 R60, R184, R8, R60 ;  /* 0x00000008b83c723c */ /* 0x000fe2000000183c */
[----:B------:R-:W-:Y:S02]  /*2d50*/  PRMT R27, RZ, 0x7362, R27 ;  /* 0x00007362ff1b7816 */ /* 0x000fe4000000001b */
[----:B------:R-:W-:Y:S02]  /*2d60*/  PRMT R29, RZ, 0x7362, R29 ;  /* 0x00007362ff1d7816 */ /* 0x000fe4000000001d */
[----:B------:R-:W-:-:S03]  /*2d70*/  PRMT R31, RZ, 0x7362, R31 ;  /* 0x00007362ff1f7816 */ /* 0x000fc6000000001f */
[----:B------:R-:W-:Y:S07]  /*2d80*/  HMMA.16816.F32 R64, R184, R2, R64 ;  /* 0x00000002b840723c */ /* 0x000fee0000001840 */
[--C-:B------:R-:W-:Y:S02]  /*2d90*/  PRMT R184, RZ, 0x5140, R4.reuse ;  /* 0x00005140ffb87816 */ /* 0x100fe40000000004 */
[----:B------:R-:W-:Y:S02]  /*2da0*/  PRMT R186, RZ, 0x7362, R4 ;  /* 0x00007362ffba7816 */ /* 0x000fe40000000004 */
[----:B------:R-:W-:-:S02]  /*2db0*/  PRMT R185, RZ, 0x5140, R5 ;  /* 0x00005140ffb97816 */ /* 0x000fc40000000005 */
[----:B------:R-:W-:Y:S02]  /*2dc0*/  PRMT R187, RZ, 0x7362, R5 ;  /* 0x00007362ffbb7816 */ /* 0x000fe40000000005 */
[--C-:B------:R-:W-:Y:S02]  /*2dd0*/  PRMT R4, RZ, 0x5140, R6.reuse ;  /* 0x00005140ff047816 */ /* 0x100fe40000000006 */
[--C-:B------:R-:W-:Y:S02]  /*2de0*/  PRMT R5, RZ, 0x5140, R7.reuse ;  /* 0x00005140ff057816 */ /* 0x100fe40000000007 */
[----:B------:R-:W-:Y:S01]  /*2df0*/  PRMT R6, RZ, 0x7362, R6 ;  /* 0x00007362ff067816 */ /* 0x000fe20000000006 */
[----:B------:R-:W-:Y:S01]  /*2e00*/  HMMA.16816.F32 R68, R184, R174, R68 ;  /* 0x000000aeb844723c */ /* 0x000fe20000001844 */
[----:B------:R-:W-:-:S07]  /*2e10*/  PRMT R7, RZ, 0x7362, R7 ;  /* 0x00007362ff077816 */ /* 0x000fce0000000007 */
[C---:B------:R-:W-:Y:S08]  /*2e20*/  HMMA.16816.F32 R72, R184.reuse, R172, R72 ;  /* 0x000000acb848723c */ /* 0x040ff00000001848 */
[C---:B------:R-:W-:Y:S08]  /*2e30*/  HMMA.16816.F32 R76, R184.reuse, R170, R76 ;  /* 0x000000aab84c723c */ /* 0x040ff0000000184c */
[C---:B------:R-:W-:Y:S08]  /*2e40*/  HMMA.16816.F32 R80, R184.reuse, R168, R80 ;  /* 0x000000a8b850723c */ /* 0x040ff00000001850 */
[C---:B------:R-:W-:Y:S08]  /*2e50*/  HMMA.16816.F32 R84, R184.reuse, R166, R84 ;  /* 0x000000a6b854723c */ /* 0x040ff00000001854 */
[C---:B------:R-:W-:Y:S08]  /*2e60*/  HMMA.16816.F32 R88, R184.reuse, R164, R88 ;  /* 0x000000a4b858723c */ /* 0x040ff00000001858 */
[C---:B------:R-:W-:Y:S08]  /*2e70*/  HMMA.16816.F32 R92, R184.reuse, R8, R92 ;  /* 0x00000008b85c723c */ /* 0x040ff0000000185c */
[----:B------:R-:W-:Y:S07]  /*2e80*/  HMMA.16816.F32 R96, R184, R2, R96 ;  /* 0x00000002b860723c */ /* 0x000fee0000001860 */
[--C-:B------:R-:W-:Y:S01]  /*2e90*/  PRMT R184, RZ, 0x5140, R12.reuse ;  /* 0x00005140ffb87816 */ /* 0x100fe2000000000c */
[----:B------:R-:W-:Y:S01]  /*2ea0*/  HMMA.16816.F32 R68, R4, R32, R68 ;  /* 0x000000200444723c */ /* 0x000fe20000001844 */
[----:B------:R-:W-:-:S02]  /*2eb0*/  PRMT R186, RZ, 0x7362, R12 ;  /* 0x00007362ffba7816 */ /* 0x000fc4000000000c */
[--C-:B------:R-:W-:Y:S02]  /*2ec0*/  PRMT R185, RZ, 0x5140, R13.reuse ;  /* 0x00005140ffb97816 */ /* 0x100fe4000000000d */
[----:B------:R-:W-:Y:S02]  /*2ed0*/  PRMT R187, RZ, 0x7362, R13 ;  /* 0x00007362ffbb7816 */ /* 0x000fe4000000000d */
[--C-:B------:R-:W-:Y:S01]  /*2ee0*/  PRMT R12, RZ, 0x5140, R14.reuse ;  /* 0x00005140ff0c7816 */ /* 0x100fe2000000000e */
[----:B------:R-:W-:Y:S01]  /*2ef0*/  HMMA.16816.F32 R72, R4, R34, R72 ;  /* 0x000000220448723c */ /* 0x000fe20000001848 */
[--C-:B------:R-:W-:Y:S02]  /*2f00*/  PRMT R13, RZ, 0x5140, R15.reuse ;  /* 0x00005140ff0d7816 */ /* 0x100fe4000000000f */
[----:B------:R-:W-:Y:S02]  /*2f10*/  PRMT R14, RZ, 0x7362, R14 ;  /* 0x00007362ff0e7816 */ /* 0x000fe4000000000e */
[----:B------:R-:W-:-:S03]  /*2f20*/  PRMT R15, RZ, 0x7362, R15 ;  /* 0x00007362ff0f7816 */ /* 0x000fc6000000000f */
[C---:B------:R-:W-:Y:S08]  /*2f30*/  HMMA.16816.F32 R100, R184.reuse, R174, R100 ;  /* 0x000000aeb864723c */ /* 0x040ff00000001864 */
        /* <DEDUP_REMOVED lines=17> */
[----:B------:R-:W-:Y:S07]  /*3050*/  HMMA.16816.F32 R160, R184, R2, R160 ;  /* 0x00000002b8a0723c */ /* 0x000fee00000018a0 */
[----:B------:R-:W-:Y:S01]  /*3060*/  SEL R2, RZ, 0x10, P3 ;  /* 0x00000010ff027807 */ /* 0x000fe20001800000 */
[----:B------:R-:W-:Y:S01]  /*3070*/  HMMA.16816.F32 R84, R4, R24, R84 ;  /* 0x000000180454723c */ /* 0x000fe20000001854 */
[----:B------:R-:W-:Y:S02]  /*3080*/  IMAD.MOV.U32 R3, RZ, RZ, R189 ;  /* 0x000000ffff037224 */ /* 0x000fe400078e00bd */
[----:B------:R-:W-:-:S02]  /*3090*/  SEL R2, R2, RZ, !P2 ;  /* 0x000000ff02027207 */ /* 0x000fc40005000000 */
[C---:B------:R-:W-:Y:S02]  /*30a0*/  ISETP.GE.AND P2, PT, R193.reuse, 0x3, PT ;  /* 0x00000003c100780c */ /* 0x040fe40003f46270 */
[----:B------:R-:W-:Y:S01]  /*30b0*/  ISETP.NE.U32.AND P4, PT, R2, RZ, PT ;  /* 0x000000ff0200720c */ /* 0x000fe20003f85070 */
[----:B------:R-:W-:Y:S01]  /*30c0*/  HMMA.16816.F32 R88, R4, R26, R88 ;  /* 0x0000001a0458723c */ /* 0x000fe20000001858 */
[----:B------:R-:W-:Y:S01]  /*30d0*/  SEL R193, R193, RZ, !P2 ;  /* 0x000000ffc1c17207 */ /* 0x000fe20005000000 */
[----:B------:R-:W-:-:S06]  /*30e0*/  IMAD.MOV.U32 R2, RZ, RZ, R190 ;  /* 0x000000ffff027224 */ /* 0x000fcc00078e00be */
[C---:B------:R-:W-:Y:S08]  /*30f0*/  HMMA.16816.F32 R92, R4.reuse, R28, R92 ;  /* 0x0000001c045c723c */ /* 0x040ff0000000185c */
[----:B------:R-:W-:Y:S07]  /*3100*/  HMMA.16816.F32 R96, R4, R30, R96 ;  /* 0x0000001e0460723c */ /* 0x000fee0000001860 */
[C---:B------:R-:W-:Y:S01]  /*3110*/  IMAD R5, R193.reuse, 0x800, R201 ;  /* 0x00000800c1057824 */ /* 0x040fe200078e02c9 */
[----:B------:R-:W-:Y:S01]  /*3120*/  LEA R4, R193, 0x1800, 0xd ;  /* 0x00001800c1047811 */ /* 0x000fe200078e68ff */
[----:B------:R-:W-:Y:S03]  /*3130*/  HMMA.16816.F32 R156, R184, R8, R156 ;  /* 0x00000008b89c723c */ /* 0x000fe6000000189c */
[----:B------:R-:W-:Y:S01]  /*3140*/  @!PT LDS RZ, [RZ] ;  /* 0x00000000fffff984 */ /* 0x000fe20000000800 */
[----:B------:R-:W-:Y:S01]  /*3150*/  @!PT LDS RZ, [RZ] ;  /* 0x00000000fffff984 */ /* 0x000fe20000000800 */
[----:B------:R-:W-:Y:S01]  /*3160*/  @!PT LDS RZ, [RZ] ;  /* 0x00000000fffff984 */ /* 0x000fe20000000800 */
[----:B------:R1:W-:Y:S01]  /*3170*/  LDGSTS.E.BYPASS.128 [R5], [R2.64], P4 ;  /* 0x0000000002057fae */ /* 0x0003e2000a101c4a */
[----:B------:R-:W-:-:S03]  /*3180*/  IMAD.IADD R7, R201, 0x1, R4 ;  /* 0x00000001c9077824 */ /* 0x000fc600078e0204 */
[--C-:B------:R-:W-:Y:S01]  /*3190*/  PRMT R8, RZ, 0x5140, R10.reuse ;  /* 0x00005140ff087816 */ /* 0x100fe2000000000a */
[----:B------:R-:W0:Y:S01]  /*31a0*/  LDGDEPBAR ;  /* 0x00000000000079af */ /* 0x000e220000000000 */
[--C-:B------:R-:W-:Y:S01]  /*31b0*/  PRMT R9, RZ, 0x5140, R11.reuse ;  /* 0x00005140ff097816 */ /* 0x100fe2000000000b */
[C---:B------:R-:W-:Y:S01]  /*31c0*/  HMMA.16816.F32 R100, R12.reuse, R32, R100 ;  /* 0x000000200c64723c */ /* 0x040fe20000001864 */
[----:B------:R-:W-:Y:S02]  /*31d0*/  PRMT R10, RZ, 0x7362, R10 ;  /* 0x00007362ff0a7816 */ /* 0x000fe4000000000a */
[----:B------:R-:W-:Y:S01]  /*31e0*/  PRMT R11, RZ, 0x7362, R11 ;  /* 0x00007362ff0b7816 */ /* 0x000fe2000000000b */
[----:B-1----:R-:W-:Y:S01]  /*31f0*/  IMAD.MOV.U32 R2, RZ, RZ, R188 ;  /* 0x000000ffff027224 */ /* 0x002fe200078e00bc */
[----:B------:R-:W-:Y:S01]  /*3200*/  IADD3 R188, P6, R188, 0x20, RZ ;  /* 0x00000020bcbc7810 */ /* 0x000fe20007fde0ff */
[--C-:B------:R-:W-:Y:S02]  /*3210*/  IMAD.MOV.U32 R3, RZ, RZ, R183.reuse ;  /* 0x000000ffff037224 */ /* 0x100fe400078e00b7 */
[----:B------:R-:W-:Y:S02]  /*3220*/  HMMA.16816.F32 R104, R12, R34, R104 ;  /* 0x000000220c68723c */ /* 0x000fe40000001868 */
[----:B------:R-:W-:Y:S01]  /*3230*/  IMAD.X R183, RZ, RZ, R183, P6 ;  /* 0x000000ffffb77224 */ /* 0x000fe200030e06b7 */
[----:B------:R1:W-:Y:S05]  /*3240*/  LDGSTS.E.BYPASS.128 [R7], [R2.64], P4 ;  /* 0x0000000002077fae */ /* 0x0003ea000a101c4a */
[C---:B------:R-:W-:Y:S08]  /*3250*/  HMMA.16816.F32 R56, R8.reuse, R32, R56 ;  /* 0x000000200838723c */ /* 0x040ff00000001838 */
[----:B------:R-:W-:Y:S01]  /*3260*/  HMMA.16816.F32 R36, R8, R34, R36 ;  /* 0x000000220824723c */ /* 0x000fe20000001824 */
[----:B-1----:R-:W-:-:S02]  /*3270*/  IMAD.MOV.U32 R2, RZ, RZ, R182 ;  /* 0x000000ffff027224 */ /* 0x002fc400078e00b6 */
[----:B------:R-:W-:-:S05]  /*3280*/  IMAD.MOV.U32 R3, RZ, RZ, R181 ;  /* 0x000000ffff037224 */ /* 0x000fca00078e00b5 */
[C---:B------:R-:W-:Y:S08]  /*3290*/  HMMA.16816.F32 R40, R8.reuse, R20, R40 ;  /* 0x000000140828723c */ /* 0x040ff00000001828 */
[C---:B------:R-:W-:Y:S08]  /*32a0*/  HMMA.16816.F32 R44, R8.reuse, R22, R44 ;  /* 0x00000016082c723c */ /* 0x040ff0000000182c */
[C---:B------:R-:W-:Y:S08]  /*32b0*/  HMMA.16816.F32 R48, R8.reuse, R24, R48 ;  /* 0x000000180830723c */ /* 0x040ff00000001830 */
[C---:B------:R-:W-:Y:S08]  /*32c0*/  HMMA.16816.F32 R52, R8.reuse, R26, R52 ;  /* 0x0000001a0834723c */ /* 0x040ff00000001834 */
[C---:B------:R-:W-:Y:S08]  /*32d0*/  HMMA.16816.F32 R60, R8.reuse, R28, R60 ;  /* 0x0000001c083c723c */ /* 0x040ff0000000183c */
[----:B------:R-:W-:Y:S07]  /*32e0*/  HMMA.16816.F32 R64, R8, R30, R64 ;  /* 0x0000001e0840723c */ /* 0x000fee0000001840 */
[--C-:B------:R-:W-:Y:S01]  /*32f0*/  IMAD.IADD R9, R200, 0x1, R4.reuse ;  /* 0x00000001c8097824 */ /* 0x100fe200078e0204 */
[----:B------:R-:W-:Y:S01]  /*3300*/  HMMA.16816.F32 R108, R12, R20, R108 ;  /* 0x000000140c6c723c */ /* 0x000fe2000000186c */
[----:B------:R-:W-:-:S03]  /*3310*/  IMAD.IADD R11, R199, 0x1, R4 ;  /* 0x00000001c70b7824 */ /* 0x000fc600078e0204 */
[----:B------:R1:W-:Y:S04]  /*3320*/  LDGSTS.E.BYPASS.128 [R9], [R2.64], P4 ;  /* 0x0000000002097fae */ /* 0x0003e8000a101c4a */
[----:B------:R-:W-:Y:S01]  /*3330*/  HMMA.16816.F32 R112, R12, R22, R112 ;  /* 0x000000160c70723c */ /* 0x000fe20000001870 */
[----:B-1----:R-:W-:-:S07]  /*3340*/  IMAD.MOV.U32 R2, RZ, RZ, R180 ;  /* 0x000000ffff027224 */ /* 0x002fce00078e00b4 */
[----:B------:R-:W-:Y:S01]  /*3350*/  HMMA.16816.F32 R116, R12, R24, R116 ;  /* 0x000000180c74723c */ /* 0x000fe20000001874 */
[----:B------:R-:W-:Y:S01]  /*3360*/  IMAD.MOV.U32 R3, RZ, RZ, R179 ;  /* 0x000000ffff037224 */ /* 0x000fe200078e00b3 */
[----:B------:R-:W-:-:S04]  /*3370*/  IADD3 R180, P2, R180, 0x20, RZ ;  /* 0x00000020b4b47810 */ /* 0x000fc80007f5e0ff */
[----:B------:R1:W-:Y:S01]  /*3380*/  LDGSTS.E.BYPASS.128 [R11], [R2.64], P4 ;  /* 0x00000000020b7fae */ /* 0x0003e2000a101c4a */
[----:B------:R-:W-:Y:S01]  /*3390*/  IMAD.X R179, RZ, RZ, R179, P2 ;  /* 0x000000ffffb37224 */ /* 0x000fe200010e06b3 */
[C---:B------:R-:W-:Y:S01]  /*33a0*/  HMMA.16816.F32 R120, R12.reuse, R26, R120 ;  /* 0x0000001a0c78723c */ /* 0x040fe20000001878 */
[----:B------:R-:W-:Y:S02]  /*33b0*/  PLOP3.LUT P2, PT, P1, PT, PT, 0x80, 0x0 ;  /* 0x000000000000781c */ /* 0x000fe40000f4f070 */
[----:B------:R-:W-:Y:S02]  /*33c0*/  PLOP3.LUT P1, PT, P0, PT, PT, 0x80, 0x0 ;  /* 0x000000000000781c */ /* 0x000fe4000072f070 */
[----:B------:R-:W-:Y:S02]  /*33d0*/  PLOP3.LUT P0, PT, P3, PT, PT, 0x8, 0x0 ;  /* 0x000000000000781c */ /* 0x000fe40001f0e170 */
[----:B------:R-:W-:Y:S01]  /*33e0*/  ISETP.LE.AND P3, PT, R197, UR6, PT ;  /* 0x00000006c5007c0c */ /* 0x000fe2000bf63270 */
[----:B------:R-:W-:Y:S01]  /*33f0*/  HMMA.16816.F32 R124, R12, R28, R124 ;  /* 0x0000001c0c7c723c */ /* 0x000fe2000000187c */
[----:B-1----:R-:W-:Y:S01]  /*3400*/  IMAD.MOV.U32 R2, RZ, RZ, R178 ;  /* 0x000000ffff027224 */ /* 0x002fe200078e00b2 */
[----:B------:R-:W-:Y:S01]  /*3410*/  IADD3 R178, P5, R178, 0x20, RZ ;  /* 0x00000020b2b27810 */ /* 0x000fe20007fbe0ff */
[----:B------:R-:W-:-:S05]  /*3420*/  IMAD.MOV.U32 R3, RZ, RZ, R177 ;  /* 0x000000ffff037224 */ /* 0x000fca00078e00b1 */
[----:B------:R-:W-:Y:S01]  /*3430*/  HMMA.16816.F32 R128, R12, R30, R128 ;  /* 0x0000001e0c80723c */ /* 0x000fe20000001880 */
[----:B------:R-:W-:Y:S01]  /*3440*/  IMAD.X R177, RZ, RZ, R177, P5 ;  /* 0x000000ffffb17224 */ /* 0x000fe200028e06b1 */
[----:B------:R-:W-:-:S05]  /*3450*/  IADD3 R190, P5, R190, 0x20, RZ ;  /* 0x00000020bebe7810 */ /* 0x000fca0007fbe0ff */
[----:B------:R-:W-:Y:S01]  /*3460*/  IMAD.IADD R13, R198, 0x1, R4 ;  /* 0x00000001c60d7824 */ /* 0x000fe200078e0204 */
[----:B------:R-:W-:Y:S01]  /*3470*/  HMMA.16816.F32 R132, R184, R174, R132 ;  /* 0x000000aeb884723c */ /* 0x000fe20000001884 */
[----:B------:R-:W-:-:S03]  /*3480*/  IMAD.X R189, RZ, RZ, R189, P5 ;  /* 0x000000ffffbd7224 */ /* 0x000fc600028e06bd */
[----:B------:R1:W-:Y:S01]  /*3490*/  LDGSTS.E.BYPASS.128 [R13], [R2.64], P4 ;  /* 0x00000000020d7fae */ /* 0x0003e2000a101c4a */
[----:B------:R-:W-:-:S03]  /*34a0*/  IADD3 R182, P4, R182, 0x20, RZ ;  /* 0x00000020b6b67810 */ /* 0x000fc60007f9e0ff */
[----:B------:R-:W0:Y:S01]  /*34b0*/  LDGDEPBAR ;  /* 0x00000000000079af */ /* 0x000e220000000000 */
[----:B------:R-:W-:Y:S01]  /*34c0*/  HMMA.16816.F32 R136, R184, R172, R136 ;  /* 0x000000acb888723c */ /* 0x000fe20000001888 */
[----:B------:R-:W-:-:S07]  /*34d0*/  IMAD.X R181, RZ, RZ, R181, P4 ;  /* 0x000000ffffb57224 */ /* 0x000fce00020e06b5 */
[C---:B------:R-:W-:Y:S08]  /*34e0*/  HMMA.16816.F32 R140, R184.reuse, R170, R140 ;  /* 0x000000aab88c723c */ /* 0x040ff0000000188c */
[----:B------:R-:W-:Y:S01]  /*34f0*/  HMMA.16816.F32 R144, R184, R168, R144 ;  /* 0x000000a8b890723c */ /* 0x000fe20000001890 */
[----:B------:R-:W-:-:S07]  /*3500*/  DEPBAR.LE SB0, 0x4 ;  /* 0x000081000000791a */ /* 0x000fce0000000000 */
[C---:B------:R-:W-:Y:S08]  /*3510*/  HMMA.16816.F32 R148, R184.reuse, R166, R148 ;  /* 0x000000a6b894723c */ /* 0x040ff00000001894 */
[----:B------:R-:W-:Y:S08]  /*3520*/  HMMA.16816.F32 R152, R184, R164, R152 ;  /* 0x000000a4b898723c */ /* 0x000ff00000001898 */
[C---:B------:R-:W-:Y:S08]  /*3530*/  HMMA.16816.F32 R132, R16.reuse, R32, R132 ;  /* 0x000000201084723c */ /* 0x040ff00000001884 */
[C---:B------:R-:W-:Y:S08]  /*3540*/  HMMA.16816.F32 R136, R16.reuse, R34, R136 ;  /* 0x000000221088723c */ /* 0x040ff00000001888 */
[C---:B------:R-:W-:Y:S08]  /*3550*/  HMMA.16816.F32 R140, R16.reuse, R20, R140 ;  /* 0x00000014108c723c */ /* 0x040ff0000000188c */
[C---:B------:R-:W-:Y:S08]  /*3560*/  HMMA.16816.F32 R144, R16.reuse, R22, R144 ;  /* 0x000000161090723c */ /* 0x040ff00000001890 */
[C---:B------:R-:W-:Y:S08]  /*3570*/  HMMA.16816.F32 R148, R16.reuse, R24, R148 ;  /* 0x000000181094723c */ /* 0x040ff00000001894 */
[C---:B------:R-:W-:Y:S08]  /*3580*/  HMMA.16816.F32 R152, R16.reuse, R26, R152 ;  /* 0x0000001a1098723c */ /* 0x040ff00000001898 */
[C---:B------:R-:W-:Y:S08]  /*3590*/  HMMA.16816.F32 R156, R16.reuse, R28, R156 ;  /* 0x0000001c109c723c */ /* 0x040ff0000000189c */
[----:B------:R-:W-:Y:S01]  /*35a0*/  HMMA.16816.F32 R160, R16, R30, R160 ;  /* 0x0000001e10a0723c */ /* 0x000fe200000018a0 */
[----:B------:R-:W-:Y:S06]  /*35b0*/  BAR.SYNC.DEFER_BLOCKING 0x0 ;  /* 0x0000000000007b1d */ /* 0x000fec0000010000 */
[----:B-1----:R-:W-:Y:S01]  /*35c0*/  @P3 CALL.REL.NOINC `(.L_x_1) ;  /* 0x0000001000003944 */ /* 0x002fe20003c00000 */
[----:B------:R-:W-:Y:S05]  /*35d0*/  BRA `(.L_x_2) ;  /* 0xffffe42000007947 */ /* 0x000fea000383ffff */
.L_x_1:
[----:B------:R-:W-:-:S04]  /*35e0*/  NOP ;  /* 0x0000000000007918 */ /* 0x000fc80000000000 */
[----:B------:R-:W-:-:S12]  /*35f0*/  NOP ;  /* 0x0000000000007918 */ /* 0x000fd80000000000 */
[----:B------:R-:W-:Y:S02]  /*3600*/  F2FP.PACK_AB R162, R163, R162 ;  /* 0x000000a2a3a2723e */ /* 0x000fe400000000ff */
[----:B------:R-:W-:-:S02]  /*3610*/  F2FP.PACK_AB R160, R161, R160 ;  /* 0x000000a0a1a0723e */ /* 0x000fc400000000ff */
[----:B------:R-:W-:Y:S02]  /*3620*/  F2FP.PACK_AB R158, R159, R158 ;  /* 0x0000009e9f9e723e */ /* 0x000fe400000000ff */
[----:B------:R-:W-:Y:S02]  /*3630*/  F2FP.PACK_AB R156, R157, R156 ;  /* 0x0000009c9d9c723e */ /* 0x000fe400000000ff */
[----:B------:R-:W-:Y:S02]  /*3640*/  F2FP.PACK_AB R154, R155, R154 ;  /* 0x0000009a9b9a723e */ /* 0x000fe400000000ff */
[----:B------:R-:W-:Y:S02]  /*3650*/  F2FP.PACK_AB R152, R153, R152 ;  /* 0x000000989998723e */ /* 0x000fe400000000ff */
        /* <DEDUP_REMOVED lines=58> */
.L_x_0:
[----:B-1----:R-:W-:-:S04]  /*3a00*/  DEPBAR.LE SB0, 0x0 ;  /* 0x000080000000791a */ /* 0x002fc80000000000 */
[C---:B------:R-:W-:Y:S01]  /*3a10*/  IMAD.SHL.U32 R2, R192.reuse, 0x2, RZ ;  /* 0x00000002c0027824 */ /* 0x040fe200078e00ff */
[----:B------:R-:W-:Y:S01]  /*3a20*/  LOP3.LUT R5, R203, 0x3, RZ, 0xc0, !PT ;  /* 0x00000003cb057812 */ /* 0x000fe200078ec0ff */
[----:B------:R-:W-:Y:S01]  /*3a30*/  IMAD.SHL.U32 R3, R192, 0x8, RZ ;  /* 0x00000008c0037824 */ /* 0x000fe200078e00ff */
[----:B------:R-:W-:Y:S01]  /*3a40*/  LOP3.LUT R176, R176, 0x3, R203, 0xf8, !PT ;  /* 0x00000003b0b07812 */ /* 0x000fe200078ef8cb */
[----:B------:R-:W-:Y:S01]  /*3a50*/  IMAD.MOV.U32 R73, RZ, RZ, c[0x0][0x18c] ;  /* 0x00006300ff497624 */ /* 0x000fe200078e00ff */
[----:B------:R-:W-:Y:S01]  /*3a60*/  LOP3.LUT R2, R2, 0x6, RZ, 0xc0, !PT ;  /* 0x0000000602027812 */ /* 0x000fe200078ec0ff */
[----:B------:R-:W-:Y:S01]  /*3a70*/  IMAD.MOV.U32 R75, RZ, RZ, 0x2 ;  /* 0x00000002ff4b7424 */ /* 0x000fe200078e00ff */
[----:B------:R-:W-:Y:S02]  /*3a80*/  LOP3.LUT R59, R0, 0xf8, R3, 0xf8, !PT ;  /* 0x000000f8003b7812 */ /* 0x000fe400078ef803 */
[----:B------:R-:W-:Y:S01]  /*3a90*/  SHF.R.U32.HI R0, RZ, 0x2, R204 ;  /* 0x00000002ff007819 */ /* 0x000fe200000116cc */
[C---:B------:R-:W-:Y:S01]  /*3aa0*/  IMAD R3, R5.reuse, 0x8, R2 ;  /* 0x0000000805037824 */ /* 0x040fe200078e0202 */
[C---:B------:R-:W-:Y:S01]  /*3ab0*/  LOP3.LUT R6, R176.reuse, 0x8, RZ, 0xfc, !PT ;  /* 0x00000008b0067812 */ /* 0x040fe200078efcff */
[----:B------:R-:W-:Y:S01]  /*3ac0*/  IMAD R5, R5, 0x21, R204 ;  /* 0x0000002105057824 */ /* 0x000fe200078e02cc */
[----:B------:R-:W-:Y:S01]  /*3ad0*/  LOP3.LUT R4, R176, 0xc, RZ, 0xfc, !PT ;  /* 0x0000000cb0047812 */ /* 0x000fe200078efcff */
[----:B------:R-:W-:Y:S01]  /*3ae0*/  IMAD R0, R0, 0x108, R3 ;  /* 0x0000010800007824 */ /* 0x000fe200078e0203 */
[----:B------:R-:W-:Y:S01]  /*3af0*/  BAR.SYNC.DEFER_BLOCKING 0x0 ;  /* 0x0000000000007b1d */ /* 0x000fe20000010000 */
[----:B------:R-:W-:-:S02]  /*3b00*/  ISETP.GE.AND P0, PT, R59, c[0x0][0x17c], PT ;  /* 0x00005f003b007a0c */ /* 0x000fc40003f06270 */
[----:B------:R-:W-:Y:S01]  /*3b10*/  IMAD.SHL.U32 R61, R0, 0x2, RZ ;  /* 0x00000002003d7824 */ /* 0x000fe200078e00ff */
[----:B------:R-:W-:Y:S01]  /*3b20*/  LOP3.LUT R2, R176, 0x4, RZ, 0xfc, !PT ;  /* 0x00000004b0027812 */ /* 0x000fe200078efcff */
[----:B------:R-:W-:Y:S01]  /*3b30*/  IMAD.SHL.U32 R0, R5, 0x8, RZ ;  /* 0x0000000805007824 */ /* 0x000fe200078e00ff */
[----:B------:R-:W-:Y:S02]  /*3b40*/  ISETP.LT.AND P1, PT, R6, c[0x0][0x178], !P0 ;  /* 0x00005e0006007a0c */ /* 0x000fe40004721270 */
[----:B------:R-:W-:Y:S01]  /*3b50*/  ISETP.LT.AND P6, PT, R4, c[0x0][0x178], !P0 ;  /* 0x00005e0004007a0c */ /* 0x000fe200047c1270 */
[----:B------:R-:W-:Y:S01]  /*3b60*/  IMAD.SHL.U32 R63, R0, 0x2, RZ ;  /* 0x00000002003f7824 */ /* 0x000fe200078e00ff */
[----:B------:R-:W-:Y:S02]  /*3b70*/  ISETP.LT.AND P2, PT, R2, c[0x0][0x178], !P0 ;  /* 0x00005e0002007a0c */ /* 0x000fe40004741270 */
[C---:B------:R-:W-:Y:S02]  /*3b80*/  LOP3.LUT R2, R176.reuse, 0x14, RZ, 0xfc, !PT ;  /* 0x00000014b0027812 */ /* 0x040fe400078efcff */
[----:B------:R-:W-:-:S02]  /*3b90*/  LOP3.LUT R3, R176, 0x10, RZ, 0xfc, !PT ;  /* 0x00000010b0037812 */ /* 0x000fc400078efcff */
[----:B------:R-:W-:Y:S01]  /*3ba0*/  ISETP.LT.AND P4, PT, R2, c[0x0][0x178], !P0 ;  /* 0x00005e0002007a0c */ /* 0x000fe20004781270 */
[C---:B------:R-:W-:Y:S01]  /*3bb0*/  IMAD R2, R176.reuse, c[0x0][0x18c], RZ ;  /* 0x00006300b0027a24 */ /* 0x040fe200078e02ff */
[----:B------:R-:W-:Y:S02]  /*3bc0*/  ISETP.LT.AND P5, PT, R3, c[0x0][0x178], !P0 ;  /* 0x00005e0003007a0c */ /* 0x000fe400047a1270 */
[----:B------:R-:W-:Y:S01]  /*3bd0*/  ISETP.LT.AND P3, PT, R176, c[0x0][0x178], !P0 ;  /* 0x00005e00b0007a0c */ /* 0x000fe20004761270 */
[C---:B------:R-:W-:Y:S02]  /*3be0*/  IMAD R0, R73.reuse, 0x4, R2 ;  /* 0x0000000449007824 */ /* 0x040fe400078e0202 */
[----:B------:R-:W-:Y:S01]  /*3bf0*/  IMAD.WIDE R2, R2, R75, c[0x0][0x170] ;  /* 0x00005c0002027625 */ /* 0x000fe200078e024b */
[----:B------:R1:W-:Y:S04]  /*3c00*/  STS [R61], R56 ;  /* 0x000000383d007388 */ /* 0x0003e80000000800 */
[----:B------:R2:W-:Y:S04]  /*3c10*/  STS [R61+0x1080], R58 ;  /* 0x0010803a3d007388 */ /* 0x0005e80000000800 */
[----:B------:R-:W-:Y:S01]  /*3c20*/  STS [R61+0x40], R36 ;  /* 0x000040243d007388 */ /* 0x000fe20000000800 */
[----:B-1----:R-:W-:-:S03]  /*3c30*/  IMAD R56, R73, 0x4, R0 ;  /* 0x0000000449387824 */ /* 0x002fc600078e0200 */
[----:B------:R-:W-:Y:S01]  /*3c40*/  STS [R61+0x10c0], R38 ;  /* 0x0010c0263d007388 */ /* 0x000fe20000000800 */
[----:B--2---:R-:W-:-:S03]  /*3c50*/  IMAD R58, R73, 0x4, R56 ;  /* 0x00000004493a7824 */ /* 0x004fc600078e0238 */
[----:B------:R-:W-:Y:S04]  /*3c60*/  STS [R61+0x80], R40 ;  /* 0x000080283d007388 */ /* 0x000fe80000000800 */
[----:B------:R-:W-:Y:S04]  /*3c70*/  STS [R61+0x1100], R42 ;  /* 0x0011002a3d007388 */ /* 0x000fe80000000800 */
[----:B------:R-:W-:Y:S04]  /*3c80*/  STS [R61+0xc0], R44 ;  /* 0x0000c02c3d007388 */ /* 0x000fe80000000800 */
[----:B------:R-:W-:Y:S04]  /*3c90*/  STS [R61+0x1140], R46 ;  /* 0x0011402e3d007388 */ /* 0x000fe80000000800 */
[----:B------:R-:W-:Y:S04]  /*3ca0*/  STS [R61+0x100], R48 ;  /* 0x000100303d007388 */ /* 0x000fe80000000800 */
[----:B------:R-:W-:Y:S04]  /*3cb0*/  STS [R61+0x1180], R50 ;  /* 0x001180323d007388 */ /* 0x000fe80000000800 */
[----:B------:R1:W-:Y:S04]  /*3cc0*/  STS [R61+0x140], R52 ;  /* 0x000140343d007388 */ /* 0x0003e80000000800 */
[----:B------:R2:W-:Y:S04]  /*3cd0*/  STS [R61+0x11c0], R54 ;  /* 0x0011c0363d007388 */ /* 0x0005e80000000800 */
[----:B------:R-:W-:Y:S01]  /*3ce0*/  STS [R61+0x180], R60 ;  /* 0x0001803c3d007388 */ /* 0x000fe20000000800 */
[----:B-1----:R-:W-:-:S03]  /*3cf0*/  IMAD.WIDE R52, R56, R75, c[0x0][0x170] ;  /* 0x00005c0038347625 */ /* 0x002fc600078e024b */
[----:B------:R-:W-:Y:S01]  /*3d00*/  STS [R61+0x1200], R62 ;  /* 0x0012003e3d007388 */ /* 0x000fe20000000800 */
[----:B--2---:R-:W-:-:S03]  /*3d10*/  IMAD.WIDE R54, R59, 0x2, R2 ;  /* 0x000000023b367825 */ /* 0x004fc600078e0202 */
[----:B------:R-:W-:Y:S01]  /*3d20*/  STS [R61+0x1c0], R64 ;  /* 0x0001c0403d007388 */ /* 0x000fe20000000800 */
[----:B------:R-:W-:Y:S01]  /*3d30*/  IMAD.WIDE R2, R0, R75, c[0x0][0x170] ;  /* 0x00005c0000027625 */ /* 0x000fe200078e024b */
[----:B------:R-:W-:Y:S02]  /*3d40*/  LOP3.LUT R0, R176, 0x18, RZ, 0xfc, !PT ;  /* 0x00000018b0007812 */ /* 0x000fe400078efcff */
[----:B------:R-:W-:Y:S01]  /*3d50*/  STS [R61+0x1240], R66 ;  /* 0x001240423d007388 */ /* 0x000fe20000000800 */
[----:B------:R-:W-:-:S03]  /*3d60*/  IMAD.WIDE R52, R59, 0x2, R52 ;  /* 0x000000023b347825 */ /* 0x000fc600078e0234 */
[----:B------:R-:W-:Y:S01]  /*3d70*/  BAR.SYNC.DEFER_BLOCKING 0x0 ;  /* 0x0000000000007b1d */ /* 0x000fe20000010000 */
[----:B------:R-:W-:-:S04]  /*3d80*/  IMAD.WIDE R56, R59, 0x2, R2 ;  /* 0x000000023b387825 */ /* 0x000fc800078e0202 */
[----:B------:R-:W-:-:S04]  /*3d90*/  IMAD.WIDE R2, R58, R75, c[0x0][0x170] ;  /* 0x00005c003a027625 */ /* 0x000fc800078e024b */
[----:B------:R-:W-:Y:S01]  /*3da0*/  IMAD R58, R73, 0x4, R58 ;  /* 0x00000004493a7824 */ /* 0x000fe200078e023a */
[----:B------:R-:W1:Y:S04]  /*3db0*/  LDS.128 R16, [R63] ;  /* 0x000000003f107984 */ /* 0x000e680000000c00 */
[----:B------:R-:W2:Y:S04]  /*3dc0*/  LDS.128 R8, [R63+0x840] ;  /* 0x000840003f087984 */ /* 0x000ea80000000c00 */
[----:B------:R-:W3:Y:S04]  /*3dd0*/  LDS.128 R12, [R63+0x1080] ;  /* 0x001080003f0c7984 */ /* 0x000ee80000000c00 */
[----:B------:R-:W4:Y:S04]  /*3de0*/  LDS.128 R4, [R63+0x18c0] ;  /* 0x0018c0003f047984 */ /* 0x000f280000000c00 */
[----:B------:R-:W-:Y:S06]  /*3df0*/  BAR.SYNC.DEFER_BLOCKING 0x0 ;  /* 0x0000000000007b1d */ /* 0x000fec0000010000 */
[----:B------:R-:W-:Y:S04]  /*3e00*/  STS [R61], R68 ;  /* 0x000000443d007388 */ /* 0x000fe80000000800 */
[----:B------:R-:W-:Y:S04]  /*3e10*/  STS [R61+0x1080], R70 ;  /* 0x001080463d007388 */ /* 0x000fe80000000800 */
        /* <DEDUP_REMOVED lines=14> */
[----:B------:R-:W-:Y:S06]  /*3f00*/  BAR.SYNC.DEFER_BLOCKING 0x0 ;  /* 0x0000000000007b1d */ /* 0x000fec0000010000 */
[----:B------:R-:W1:Y:S04]  /*3f10*/  LDS.128 R44, [R63] ;  /* 0x000000003f2c7984 */ /* 0x000e680000000c00 */
[----:B------:R-:W1:Y:S04]  /*3f20*/  LDS.128 R32, [R63+0x840] ;  /* 0x000840003f207984 */ /* 0x000e680000000c00 */
[----:B------:R-:W1:Y:S04]  /*3f30*/  LDS.128 R36, [R63+0x1080] ;  /* 0x001080003f247984 */ /* 0x000e680000000c00 */
[----:B------:R-:W1:Y:S04]  /*3f40*/  LDS.128 R20, [R63+0x18c0] ;  /* 0x0018c0003f147984 */ /* 0x000e680000000c00 */
        /* <DEDUP_REMOVED lines=40> */
[----:B-1----:R1:W-:Y:S01]  /*41d0*/  @P3 STG.E.128 [R54.64], R16 ;  /* 0x0000001036003986 */ /* 0x0023e2000c101d0a */
[----:B------:R-:W-:-:S02]  /*41e0*/  ISETP.LT.AND P3, PT, R0, c[0x0][0x178], !P0 ;  /* 0x00005e0000007a0c */ /* 0x000fc40004761270 */
[----:B------:R-:W-:Y:S01]  /*41f0*/  LOP3.LUT R0, R176, 0x1c, RZ, 0xfc, !PT ;  /* 0x0000001cb0007812 */ /* 0x000fe200078efcff */
[----:B--2---:R2:W-:Y:S03]  /*4200*/  @P2 STG.E.128 [R56.64], R8 ;  /* 0x0000000838002986 */ /* 0x0045e6000c101d0a */
[----:B------:R-:W-:Y:S01]  /*4210*/  ISETP.LT.AND P2, PT, R0, c[0x0][0x178], !P0 ;  /* 0x00005e0000007a0c */ /* 0x000fe20004741270 */
[----:B---3--:R-:W-:Y:S01]  /*4220*/  @P1 STG.E.128 [R52.64], R12 ;  /* 0x0000000c34001986 */ /* 0x008fe2000c101d0a */
[----:B------:R-:W-:-:S03]  /*4230*/  LOP3.LUT R0, R176, 0x20, RZ, 0xfc, !PT ;  /* 0x00000020b0007812 */ /* 0x000fc600078efcff */
[----:B------:R-:W3:Y:S01]  /*4240*/  LDS.128 R52, [R63] ;  /* 0x000000003f347984 */ /* 0x000ee20000000c00 */
[----:B------:R-:W-:Y:S02]  /*4250*/  ISETP.LT.AND P1, PT, R0, c[0x0][0x178], !P0 ;  /* 0x00005e0000007a0c */ /* 0x000fe40004721270 */
[----:B------:R-:W-:Y:S01]  /*4260*/  LOP3.LUT R0, R176, 0x24, RZ, 0xfc, !PT ;  /* 0x00000024b0007812 */ /* 0x000fe200078efcff */
[----:B------:R-:W3:Y:S01]  /*4270*/  LDS.128 R64, [R63+0x840] ;  /* 0x000840003f407984 */ /* 0x000ee20000000c00 */
[----:B-1----:R-:W-:-:S03]  /*4280*/  IMAD.WIDE R16, R59, 0x2, R2 ;  /* 0x000000023b107825 */ /* 0x002fc600078e0202 */
[----:B------:R-:W1:Y:S01]  /*4290*/  LDS.128 R68, [R63+0x1080] ;  /* 0x001080003f447984 */ /* 0x000e620000000c00 */
[----:B------:R-:W-:-:S03]  /*42a0*/  IMAD.WIDE R2, R58, R75, c[0x0][0x170] ;  /* 0x00005c003a027625 */ /* 0x000fc600078e024b */
[----:B----4-:R4:W-:Y:S01]  /*42b0*/  @P6 STG.E.128 [R16.64], R4 ;  /* 0x0000000410006986 */ /* 0x0109e2000c101d0a */
[----:B------:R-:W-:Y:S01]  /*42c0*/  ISETP.LT.AND P6, PT, R0, c[0x0][0x178], !P0 ;  /* 0x00005e0000007a0c */ /* 0x000fe200047c1270 */
[----:B------:R-:W-:Y:S01]  /*42d0*/  IMAD R58, R73, 0x4, R58 ;  /* 0x00000004493a7824 */ /* 0x000fe200078e023a */
[----:B------:R-:W-:Y:S01]  /*42e0*/  LOP3.LUT R0, R176, 0x28, RZ, 0xfc, !PT ;  /* 0x00000028b0007812 */ /* 0x000fe200078efcff */
[----:B--2---:R-:W-:-:S04]  /*42f0*/  IMAD.WIDE R10, R59, 0x2, R2 ;  /* 0x000000023b0a7825 */ /* 0x004fc800078e0202 */
[----:B------:R-:W-:Y:S01]  /*4300*/  IMAD R18, R73, 0x4, R58 ;  /* 0x0000000449127824 */ /* 0x000fe200078e023a */
[----:B------:R2:W-:Y:S01]  /*4310*/  @P5 STG.E.128 [R10.64], R44 ;  /* 0x0000002c0a005986 */ /* 0x0005e2000c101d0a */
[-C--:B------:R-:W-:Y:S01]  /*4320*/  IMAD.WIDE R2, R58, R75.reuse, c[0x0][0x170] ;  /* 0x00005c003a027625 */ /* 0x080fe200078e024b */
[----:B------:R-:W-:Y:S02]  /*4330*/  ISETP.LT.AND P5, PT, R0, c[0x0][0x178], !P0 ;  /* 0x00005e0000007a0c */ /* 0x000fe400047a1270 */
[----:B------:R-:W-:Y:S01]  /*4340*/  LOP3.LUT R0, R176, 0x2c, RZ, 0xfc, !PT ;  /* 0x0000002cb0007812 */ /* 0x000fe200078efcff */
[----:B------:R-:W-:-:S04]  /*4350*/  IMAD.WIDE R8, R18, R75, c[0x0][0x170] ;  /* 0x00005c0012087625 */ /* 0x000fc800078e024b */
[----:B------:R-:W-:Y:S02]  /*4360*/  IMAD R18, R73, 0x4, R18 ;  /* 0x0000000449127824 */ /* 0x000fe400078e0212 */
[----:B----4-:R-:W-:-:S04]  /*4370*/  IMAD.WIDE R4, R59, 0x2, R2 ;  /* 0x000000023b047825 */ /* 0x010fc800078e0202 */
[C---:B------:R-:W-:Y:S01]  /*4380*/  IMAD R12, R73.reuse, 0x4, R18 ;  /* 0x00000004490c7824 */ /* 0x040fe200078e0212 */
[----:B------:R4:W-:Y:S01]  /*4390*/  @P4 STG.E.128 [R4.64], R32 ;  /* 0x0000002004004986 */ /* 0x0009e2000c101d0a */
[----:B------:R-:W-:Y:S01]  /*43a0*/  IMAD.WIDE R2, R18, R75, c[0x0][0x170] ;  /* 0x00005c0012027625 */ /* 0x000fe200078e024b */
[----:B------:R-:W-:Y:S02]  /*43b0*/  ISETP.LT.AND P4, PT, R0, c[0x0][0x178], !P0 ;  /* 0x00005e0000007a0c */ /* 0x000fe40004781270 */
[C---:B------:R-:W-:Y:S01]  /*43c0*/  LOP3.LUT R0, R176.reuse, 0x34, RZ, 0xfc, !PT ;  /* 0x00000034b0007812 */ /* 0x040fe200078efcff */
[----:B--2---:R-:W-:Y:S01]  /*43d0*/  IMAD R11, R73, 0x4, R12 ;  /* 0x00000004490b7824 */ /* 0x004fe200078e020c */
[----:B------:R-:W-:Y:S01]  /*43e0*/  LOP3.LUT R10, R176, 0x30, RZ, 0xfc, !PT ;  /* 0x00000030b00a7812 */ /* 0x000fe200078efcff */
[----:B------:R-:W-:-:S04]  /*43f0*/  IMAD.WIDE R6, R59, 0x2, R2 ;  /* 0x000000023b067825 */ /* 0x000fc800078e0202 */
[----:B------:R-:W-:Y:S02]  /*4400*/  IMAD R16, R73, 0x4, R11 ;  /* 0x0000000449107824 */ /* 0x000fe400078e020b */
[----:B------:R-:W-:-:S04]  /*4410*/  IMAD.WIDE R8, R59, 0x2, R8 ;  /* 0x000000023b087825 */ /* 0x000fc800078e0208 */
[-C--:B------:R-:W-:Y:S01]  /*4420*/  IMAD.WIDE R2, R12, R75.reuse, c[0x0][0x170] ;  /* 0x00005c000c027625 */ /* 0x080fe200078e024b */
[----:B------:R2:W-:Y:S01]  /*4430*/  @P3 STG.E.128 [R8.64], R36 ;  /* 0x0000002408003986 */ /* 0x0005e2000c101d0a */
[----:B------:R-:W-:Y:S02]  /*4440*/  ISETP.LT.AND P3, PT, R10, c[0x0][0x178], !P0 ;  /* 0x00005e000a007a0c */ /* 0x000fe40004761270 */
[----:B----4-:R-:W-:Y:S01]  /*4450*/  IMAD R4, R73, 0x4, R16 ;  /* 0x0000000449047824 */ /* 0x010fe200078e0210 */
[----:B------:R4:W-:Y:S01]  /*4460*/  @P2 STG.E.128 [R6.64], R20 ;  /* 0x0000001406002986 */ /* 0x0009e2000c101d0a */
[----:B------:R-:W-:Y:S01]  /*4470*/  IMAD.WIDE R12, R59, 0x2, R2 ;  /* 0x000000023b0c7825 */ /* 0x000fe200078e0202 */
[----:B------:R-:W-:Y:S02]  /*4480*/  ISETP.LT.AND P2, PT, R0, c[0x0][0x178], !P0 ;  /* 0x00005e0000007a0c */ /* 0x000fe40004741270 */
[C---:B------:R-:W-:Y:S01]  /*4490*/  LOP3.LUT R0, R176.reuse, 0x38, RZ, 0xfc, !PT ;  /* 0x00000038b0007812 */ /* 0x040fe200078efcff */
[----:B------:R-:W-:Y:S01]  /*44a0*/  IMAD.WIDE R2, R11, R75, c[0x0][0x170] ;  /* 0x00005c000b027625 */ /* 0x000fe200078e024b */
[----:B------:R1:W-:Y:S01]  /*44b0*/  @P1 STG.E.128 [R12.64], R48 ;  /* 0x000000300c001986 */ /* 0x0003e2000c101d0a */
[----:B------:R-:W-:-:S02]  /*44c0*/  LOP3.LUT R176, R176, 0x3c, RZ, 0xfc, !PT ;  /* 0x0000003cb0b07812 */ /* 0x000fc400078efcff */
[----:B------:R-:W-:Y:S02]  /*44d0*/  ISETP.LT.AND P1, PT, R0, c[0x0][0x178], !P0 ;  /* 0x00005e0000007a0c */ /* 0x000fe40004721270 */
[----:B------:R-:W-:Y:S01]  /*44e0*/  IMAD.WIDE R14, R59, 0x2, R2 ;  /* 0x000000023b0e7825 */ /* 0x000fe200078e0202 */
[----:B------:R-:W-:-:S03]  /*44f0*/  ISETP.LT.AND P0, PT, R176, c[0x0][0x178], !P0 ;  /* 0x00005e00b0007a0c */ /* 0x000fc60004701270 */
[----:B--2---:R-:W-:Y:S01]  /*4500*/  IMAD R8, R73, 0x4, R4 ;  /* 0x0000000449087824 */ /* 0x004fe200078e0204 */
[----:B------:R2:W-:Y:S01]  /*4510*/  @P6 STG.E.128 [R14.64], R40 ;  /* 0x000000280e006986 */ /* 0x0005e2000c101d0a */
[----:B------:R-:W-:-:S04]  /*4520*/  IMAD.WIDE R2, R16, R75, c[0x0][0x170] ;  /* 0x00005c0010027625 */ /* 0x000fc800078e024b */
[----:B------:R-:W-:Y:S02]  /*4530*/  IMAD R9, R73, 0x4, R8 ;  /* 0x0000000449097824 */ /* 0x000fe400078e0208 */
[----:B------:R-:W-:-:S04]  /*4540*/  IMAD.WIDE R4, R4, R75, c[0x0][0x170] ;  /* 0x00005c0004047625 */ /* 0x000fc800078e024b */
[----:B------:R-:W-:Y:S02]  /*4550*/  IMAD R0, R73, 0x4, R9 ;  /* 0x0000000449007824 */ /* 0x000fe400078e0209 */
[----:B----4-:R-:W-:-:S04]  /*4560*/  IMAD.WIDE R6, R8, R75, c[0x0][0x170] ;  /* 0x00005c0008067625 */ /* 0x010fc800078e024b */
[----:B------:R-:W-:-:S04]  /*4570*/  IMAD.WIDE R8, R9, R75, c[0x0][0x170] ;  /* 0x00005c0009087625 */ /* 0x000fc800078e024b */
[----:B------:R-:W-:-:S04]  /*4580*/  IMAD.WIDE R10, R0, R75, c[0x0][0x170] ;  /* 0x00005c00000a7625 */ /* 0x000fc800078e024b */
[----:B------:R-:W-:-:S04]  /*4590*/  IMAD.WIDE R2, R59, 0x2, R2 ;  /* 0x000000023b027825 */ /* 0x000fc800078e0202 */
[C---:B------:R-:W-:Y:S01]  /*45a0*/  IMAD.WIDE R4, R59.reuse, 0x2, R4 ;  /* 0x000000023b047825 */ /* 0x040fe200078e0204 */
[----:B------:R2:W-:Y:S03]  /*45b0*/  @P5 STG.E.128 [R2.64], R28 ;  /* 0x0000001c02005986 */ /* 0x0005e6000c101d0a */
[C---:B------:R-:W-:Y:S01]  /*45c0*/  IMAD.WIDE R6, R59.reuse, 0x2, R6 ;  /* 0x000000023b067825 */ /* 0x040fe200078e0206 */
[----:B------:R2:W-:Y:S03]  /*45d0*/  @P4 STG.E.128 [R4.64], R24 ;  /* 0x0000001804004986 */ /* 0x0005e6000c101d0a */
[C---:B------:R-:W-:Y:S01]  /*45e0*/  IMAD.WIDE R8, R59.reuse, 0x2, R8 ;  /* 0x000000023b087825 */ /* 0x040fe200078e0208 */
[----:B---3--:R2:W-:Y:S03]  /*45f0*/  @P3 STG.E.128 [R6.64], R52 ;  /* 0x0000003406003986 */ /* 0x0085e6000c101d0a */
[----:B------:R-:W-:Y:S01]  /*4600*/  IMAD.WIDE R10, R59, 0x2, R10 ;  /* 0x000000023b0a7825 */ /* 0x000fe200078e020a */
[----:B------:R2:W-:Y:S04]  /*4610*/  @P2 STG.E.128 [R8.64], R64 ;  /* 0x0000004008002986 */ /* 0x0005e8000c101d0a */
[----:B-1----:R2:W-:Y:S01]  /*4620*/  @P1 STG.E.128 [R10.64], R68 ;  /* 0x000000440a001986 */ /* 0x0025e2000c101d0a */
[----:B------:R-:W-:Y:S05]  /*4630*/  @!P0 EXIT ;  /* 0x000000000000894d */ /* 0x000fea0003800000 */
[----:B------:R-:W1:Y:S01]  /*4640*/  LDS.128 R60, [R63+0x18c0] ;  /* 0x0018c0003f3c7984 */ /* 0x000e620000000c00 */
[----:B--2---:R-:W-:-:S04]  /*4650*/  IMAD R2, R73, 0x4, R0 ;  /* 0x0000000449027824 */ /* 0x004fc800078e0200 */
[----:B------:R-:W-:-:S06]  /*4660*/  IMAD.WIDE R2, R2, R75, c[0x0][0x170] ;  /* 0x00005c0002027625 */ /* 0x000fcc00078e024b */
[----:B------:R-:W-:-:S05]  /*4670*/  IMAD.WIDE R2, R59, 0x2, R2 ;  /* 0x000000023b027825 */ /* 0x000fca00078e0202 */
[----:B-1----:R-:W-:Y:S01]  /*4680*/  STG.E.128 [R2.64], R60 ;  /* 0x0000003c02007986 */ /* 0x002fe2000c101d0a */
[----:B------:R-:W-:Y:S05]  /*4690*/  EXIT ;  /* 0x000000000000794d */ /* 0x000fea0003800000 */
.L_x_3:
[----:B------:R-:W-:-:S00]  /*46a0*/  BRA `(.L_x_3) ;  /* 0xfffffff000007947 */ /* 0x000fc0000383ffff */
[----:B------:R-:W-:-:S00]  /*46b0*/  NOP ;  /* 0x0000000000007918 */ /* 0x000fc00000000000 */
        /* <DEDUP_REMOVED lines=12> */
.L_x_4:


//--------------------- .nv.shared.matmul_kernel  --------------------------
	.section	.nv.shared.matmul_kernel,"aw",@nobits
	.sectionflags	@""
	.align	16
